//
// Generated by NVIDIA NVVM Compiler
//
// Compiler Build ID: CL-36424714
// Cuda compilation tools, release 13.0, V13.0.88
// Based on NVVM 20.0.0
//

.version 9.0
.target sm_100
.address_size 64

	// .globl	_Z17ScaleAssignKerneliPff

.visible .entry _Z17ScaleAssignKerneliPff(
	.param .u32 _Z17ScaleAssignKerneliPff_param_0,
	.param .u64 .ptr .align 1 _Z17ScaleAssignKerneliPff_param_1,
	.param .f32 _Z17ScaleAssignKerneliPff_param_2
)
{
	.reg .pred 	%p<8>;
	.reg .b32 	%r<34>;
	.reg .b32 	%f<20>;
	.reg .b64 	%rd<10>;

	ld.param.u32 	%r18, [_Z17ScaleAssignKerneliPff_param_0];
	ld.param.u64 	%rd3, [_Z17ScaleAssignKerneliPff_param_1];
	ld.param.f32 	%f1, [_Z17ScaleAssignKerneliPff_param_2];
	cvta.to.global.u64 	%rd1, %rd3;
	mov.u32 	%r19, %ctaid.x;
	mov.u32 	%r20, %ntid.x;
	mov.u32 	%r21, %tid.x;
	mad.lo.s32 	%r1, %r19, %r20, %r21;
	shr.s32 	%r22, %r18, 31;
	shr.u32 	%r23, %r22, 30;
	add.s32 	%r24, %r18, %r23;
	shr.s32 	%r25, %r24, 2;
	setp.ge.s32 	%p1, %r1, %r25;
	@%p1 bra 	$L__BB0_2;
	mul.wide.s32 	%rd8, %r1, 16;
	add.s64 	%rd9, %rd1, %rd8;
	ld.global.v4.f32 	{%f12, %f13, %f14, %f15}, [%rd9];
	mul.f32 	%f16, %f1, %f12;
	mul.f32 	%f17, %f1, %f13;
	mul.f32 	%f18, %f1, %f14;
	mul.f32 	%f19, %f1, %f15;
	st.global.v4.f32 	[%rd9], {%f16, %f17, %f18, %f19};
	bra.uni 	$L__BB0_10;
$L__BB0_2:
	shl.b32 	%r2, %r1, 2;
	setp.ge.s32 	%p2, %r2, %r18;
	@%p2 bra 	$L__BB0_10;
	sub.s32 	%r3, %r18, %r2;
	setp.lt.s32 	%p3, %r3, 1;
	@%p3 bra 	$L__BB0_10;
	and.b32  	%r4, %r18, 3;
	sub.s32 	%r27, %r2, %r18;
	setp.gt.u32 	%p4, %r27, -4;
	mov.b32 	%r31, 0;
	@%p4 bra 	$L__BB0_7;
	sub.s32 	%r31, %r3, %r4;
	add.s32 	%r28, %r2, %r4;
	sub.s32 	%r30, %r28, %r18;
	add.s64 	%rd2, %rd1, 8;
	mov.u32 	%r29, %r2;
$L__BB0_6:
	mul.wide.s32 	%rd4, %r29, 4;
	add.s64 	%rd5, %rd2, %rd4;
	ld.global.f32 	%f2, [%rd5+-8];
	mul.f32 	%f3, %f1, %f2;
	st.global.f32 	[%rd5+-8], %f3;
	ld.global.f32 	%f4, [%rd5+-4];
	mul.f32 	%f5, %f1, %f4;
	st.global.f32 	[%rd5+-4], %f5;
	ld.global.f32 	%f6, [%rd5];
	mul.f32 	%f7, %f1, %f6;
	st.global.f32 	[%rd5], %f7;
	ld.global.f32 	%f8, [%rd5+4];
	mul.f32 	%f9, %f1, %f8;
	st.global.f32 	[%rd5+4], %f9;
	add.s32 	%r30, %r30, 4;
	add.s32 	%r29, %r29, 4;
	setp.ne.s32 	%p5, %r30, 0;
	@%p5 bra 	$L__BB0_6;
$L__BB0_7:
	setp.eq.s32 	%p6, %r4, 0;
	@%p6 bra 	$L__BB0_10;
	add.s32 	%r33, %r31, %r2;
	neg.s32 	%r32, %r4;
$L__BB0_9:
	.pragma "nounroll";
	mul.wide.s32 	%rd6, %r33, 4;
	add.s64 	%rd7, %rd1, %rd6;
	ld.global.f32 	%f10, [%rd7];
	mul.f32 	%f11, %f1, %f10;
	st.global.f32 	[%rd7], %f11;
	add.s32 	%r33, %r33, 1;
	add.s32 	%r32, %r32, 1;
	setp.ne.s32 	%p7, %r32, 0;
	@%p7 bra 	$L__BB0_9;
$L__BB0_10:
	ret;

}
	// .globl	_Z20ScaleAddAssignKernelifPffPKf
.visible .entry _Z20ScaleAddAssignKernelifPffPKf(
	.param .u32 _Z20ScaleAddAssignKernelifPffPKf_param_0,
	.param .f32 _Z20ScaleAddAssignKernelifPffPKf_param_1,
	.param .u64 .ptr .align 1 _Z20ScaleAddAssignKernelifPffPKf_param_2,
	.param .f32 _Z20ScaleAddAssignKernelifPffPKf_param_3,
	.param .u64 .ptr .align 1 _Z20ScaleAddAssignKernelifPffPKf_param_4
)
{
	.reg .pred 	%p<8>;
	.reg .b32 	%r<34>;
	.reg .b32 	%f<39>;
	.reg .b64 	%rd<16>;

	ld.param.u32 	%r18, [_Z20ScaleAddAssignKernelifPffPKf_param_0];
	ld.param.f32 	%f1, [_Z20ScaleAddAssignKernelifPffPKf_param_1];
	ld.param.u64 	%rd5, [_Z20ScaleAddAssignKernelifPffPKf_param_2];
	ld.param.f32 	%f2, [_Z20ScaleAddAssignKernelifPffPKf_param_3];
	ld.param.u64 	%rd6, [_Z20ScaleAddAssignKernelifPffPKf_param_4];
	cvta.to.global.u64 	%rd1, %rd6;
	cvta.to.global.u64 	%rd2, %rd5;
	mov.u32 	%r19, %ctaid.x;
	mov.u32 	%r20, %ntid.x;
	mov.u32 	%r21, %tid.x;
	mad.lo.s32 	%r1, %r19, %r20, %r21;
	shr.s32 	%r22, %r18, 31;
	shr.u32 	%r23, %r22, 30;
	add.s32 	%r24, %r18, %r23;
	shr.s32 	%r25, %r24, 2;
	setp.ge.s32 	%p1, %r1, %r25;
	@%p1 bra 	$L__BB1_2;
	mul.wide.s32 	%rd13, %r1, 16;
	add.s64 	%rd14, %rd2, %rd13;
	ld.global.v4.f32 	{%f23, %f24, %f25, %f26}, [%rd14];
	add.s64 	%rd15, %rd1, %rd13;
	ld.global.v4.f32 	{%f27, %f28, %f29, %f30}, [%rd15];
	mul.f32 	%f31, %f2, %f27;
	fma.rn.f32 	%f32, %f1, %f23, %f31;
	mul.f32 	%f33, %f2, %f28;
	fma.rn.f32 	%f34, %f1, %f24, %f33;
	mul.f32 	%f35, %f2, %f29;
	fma.rn.f32 	%f36, %f1, %f25, %f35;
	mul.f32 	%f37, %f2, %f30;
	fma.rn.f32 	%f38, %f1, %f26, %f37;
	st.global.v4.f32 	[%rd14], {%f32, %f34, %f36, %f38};
	bra.uni 	$L__BB1_10;
$L__BB1_2:
	shl.b32 	%r2, %r1, 2;
	setp.ge.s32 	%p2, %r2, %r18;
	@%p2 bra 	$L__BB1_10;
	sub.s32 	%r3, %r18, %r2;
	setp.lt.s32 	%p3, %r3, 1;
	@%p3 bra 	$L__BB1_10;
	and.b32  	%r4, %r18, 3;
	sub.s32 	%r27, %r2, %r18;
	setp.gt.u32 	%p4, %r27, -4;
	mov.b32 	%r31, 0;
	@%p4 bra 	$L__BB1_7;
	sub.s32 	%r31, %r3, %r4;
	add.s32 	%r28, %r2, %r4;
	sub.s32 	%r30, %r28, %r18;
	add.s64 	%rd3, %rd2, 8;
	add.s64 	%rd4, %rd1, 8;
	mov.u32 	%r29, %r2;
$L__BB1_6:
	mul.wide.s32 	%rd7, %r29, 4;
	add.s64 	%rd8, %rd3, %rd7;
	add.s64 	%rd9, %rd4, %rd7;
	ld.global.f32 	%f3, [%rd8+-8];
	ld.global.f32 	%f4, [%rd9+-8];
	mul.f32 	%f5, %f2, %f4;
	fma.rn.f32 	%f6, %f1, %f3, %f5;
	st.global.f32 	[%rd8+-8], %f6;
	ld.global.f32 	%f7, [%rd8+-4];
	ld.global.f32 	%f8, [%rd9+-4];
	mul.f32 	%f9, %f2, %f8;
	fma.rn.f32 	%f10, %f1, %f7, %f9;
	st.global.f32 	[%rd8+-4], %f10;
	ld.global.f32 	%f11, [%rd8];
	ld.global.f32 	%f12, [%rd9];
	mul.f32 	%f13, %f2, %f12;
	fma.rn.f32 	%f14, %f1, %f11, %f13;
	st.global.f32 	[%rd8], %f14;
	ld.global.f32 	%f15, [%rd8+4];
	ld.global.f32 	%f16, [%rd9+4];
	mul.f32 	%f17, %f2, %f16;
	fma.rn.f32 	%f18, %f1, %f15, %f17;
	st.global.f32 	[%rd8+4], %f18;
	add.s32 	%r30, %r30, 4;
	add.s32 	%r29, %r29, 4;
	setp.ne.s32 	%p5, %r30, 0;
	@%p5 bra 	$L__BB1_6;
$L__BB1_7:
	setp.eq.s32 	%p6, %r4, 0;
	@%p6 bra 	$L__BB1_10;
	add.s32 	%r33, %r31, %r2;
	neg.s32 	%r32, %r4;
$L__BB1_9:
	.pragma "nounroll";
	mul.wide.s32 	%rd10, %r33, 4;
	add.s64 	%rd11, %rd1, %rd10;
	add.s64 	%rd12, %rd2, %rd10;
	ld.global.f32 	%f19, [%rd12];
	ld.global.f32 	%f20, [%rd11];
	mul.f32 	%f21, %f2, %f20;
	fma.rn.f32 	%f22, %f1, %f19, %f21;
	st.global.f32 	[%rd12], %f22;
	add.s32 	%r33, %r33, 1;
	add.s32 	%r32, %r32, 1;
	setp.ne.s32 	%p7, %r32, 0;
	@%p7 bra 	$L__BB1_9;
$L__BB1_10:
	ret;

}
	// .globl	_Z11ScaleKernelifPKfPf
.visible .entry _Z11ScaleKernelifPKfPf(
	.param .u32 _Z11ScaleKernelifPKfPf_param_0,
	.param .f32 _Z11ScaleKernelifPKfPf_param_1,
	.param .u64 .ptr .align 1 _Z11ScaleKernelifPKfPf_param_2,
	.param .u64 .ptr .align 1 _Z11ScaleKernelifPKfPf_param_3
)
{
	.reg .pred 	%p<8>;
	.reg .b32 	%r<34>;
	.reg .b32 	%f<20>;
	.reg .b64 	%rd<16>;

	ld.param.u32 	%r18, [_Z11ScaleKernelifPKfPf_param_0];
	ld.param.f32 	%f1, [_Z11ScaleKernelifPKfPf_param_1];
	ld.param.u64 	%rd5, [_Z11ScaleKernelifPKfPf_param_2];
	ld.param.u64 	%rd6, [_Z11ScaleKernelifPKfPf_param_3];
	cvta.to.global.u64 	%rd1, %rd6;
	cvta.to.global.u64 	%rd2, %rd5;
	mov.u32 	%r19, %ctaid.x;
	mov.u32 	%r20, %ntid.x;
	mov.u32 	%r21, %tid.x;
	mad.lo.s32 	%r1, %r19, %r20, %r21;
	shr.s32 	%r22, %r18, 31;
	shr.u32 	%r23, %r22, 30;
	add.s32 	%r24, %r18, %r23;
	shr.s32 	%r25, %r24, 2;
	setp.ge.s32 	%p1, %r1, %r25;
	@%p1 bra 	$L__BB2_2;
	mul.wide.s32 	%rd13, %r1, 16;
	add.s64 	%rd14, %rd2, %rd13;
	ld.global.v4.f32 	{%f12, %f13, %f14, %f15}, [%rd14];
	mul.f32 	%f16, %f1, %f12;
	mul.f32 	%f17, %f1, %f13;
	mul.f32 	%f18, %f1, %f14;
	mul.f32 	%f19, %f1, %f15;
	add.s64 	%rd15, %rd1, %rd13;
	st.global.v4.f32 	[%rd15], {%f16, %f17, %f18, %f19};
	bra.uni 	$L__BB2_10;
$L__BB2_2:
	shl.b32 	%r2, %r1, 2;
	setp.ge.s32 	%p2, %r2, %r18;
	@%p2 bra 	$L__BB2_10;
	sub.s32 	%r3, %r18, %r2;
	setp.lt.s32 	%p3, %r3, 1;
	@%p3 bra 	$L__BB2_10;
	and.b32  	%r4, %r18, 3;
	sub.s32 	%r27, %r2, %r18;
	setp.gt.u32 	%p4, %r27, -4;
	mov.b32 	%r31, 0;
	@%p4 bra 	$L__BB2_7;
	sub.s32 	%r31, %r3, %r4;
	add.s32 	%r28, %r2, %r4;
	sub.s32 	%r30, %r28, %r18;
	add.s64 	%rd3, %rd2, 8;
	add.s64 	%rd4, %rd1, 8;
	mov.u32 	%r29, %r2;
$L__BB2_6:
	mul.wide.s32 	%rd7, %r29, 4;
	add.s64 	%rd8, %rd3, %rd7;
	add.s64 	%rd9, %rd4, %rd7;
	ld.global.f32 	%f2, [%rd8+-8];
	mul.f32 	%f3, %f1, %f2;
	st.global.f32 	[%rd9+-8], %f3;
	ld.global.f32 	%f4, [%rd8+-4];
	mul.f32 	%f5, %f1, %f4;
	st.global.f32 	[%rd9+-4], %f5;
	ld.global.f32 	%f6, [%rd8];
	mul.f32 	%f7, %f1, %f6;
	st.global.f32 	[%rd9], %f7;
	ld.global.f32 	%f8, [%rd8+4];
	mul.f32 	%f9, %f1, %f8;
	st.global.f32 	[%rd9+4], %f9;
	add.s32 	%r30, %r30, 4;
	add.s32 	%r29, %r29, 4;
	setp.ne.s32 	%p5, %r30, 0;
	@%p5 bra 	$L__BB2_6;
$L__BB2_7:
	setp.eq.s32 	%p6, %r4, 0;
	@%p6 bra 	$L__BB2_10;
	add.s32 	%r33, %r31, %r2;
	neg.s32 	%r32, %r4;
$L__BB2_9:
	.pragma "nounroll";
	mul.wide.s32 	%rd10, %r33, 4;
	add.s64 	%rd11, %rd1, %rd10;
	add.s64 	%rd12, %rd2, %rd10;
	ld.global.f32 	%f10, [%rd12];
	mul.f32 	%f11, %f1, %f10;
	st.global.f32 	[%rd11], %f11;
	add.s32 	%r33, %r33, 1;
	add.s32 	%r32, %r32, 1;
	setp.ne.s32 	%p7, %r32, 0;
	@%p7 bra 	$L__BB2_9;
$L__BB2_10:
	ret;

}
	// .globl	_Z16LinearCombKernelifPKffS0_Pf
.visible .entry _Z16LinearCombKernelifPKffS0_Pf(
	.param .u32 _Z16LinearCombKernelifPKffS0_Pf_param_0,
	.param .f32 _Z16LinearCombKernelifPKffS0_Pf_param_1,
	.param .u64 .ptr .align 1 _Z16LinearCombKernelifPKffS0_Pf_param_2,
	.param .f32 _Z16LinearCombKernelifPKffS0_Pf_param_3,
	.param .u64 .ptr .align 1 _Z16LinearCombKernelifPKffS0_Pf_param_4,
	.param .u64 .ptr .align 1 _Z16LinearCombKernelifPKffS0_Pf_param_5
)
{
	.reg .pred 	%p<8>;
	.reg .b32 	%r<34>;
	.reg .b32 	%f<39>;
	.reg .b64 	%rd<22>;

	ld.param.u32 	%r18, [_Z16LinearCombKernelifPKffS0_Pf_param_0];
	ld.param.f32 	%f1, [_Z16LinearCombKernelifPKffS0_Pf_param_1];
	ld.param.u64 	%rd7, [_Z16LinearCombKernelifPKffS0_Pf_param_2];
	ld.param.f32 	%f2, [_Z16LinearCombKernelifPKffS0_Pf_param_3];
	ld.param.u64 	%rd8, [_Z16LinearCombKernelifPKffS0_Pf_param_4];
	ld.param.u64 	%rd9, [_Z16LinearCombKernelifPKffS0_Pf_param_5];
	cvta.to.global.u64 	%rd1, %rd9;
	cvta.to.global.u64 	%rd2, %rd8;
	cvta.to.global.u64 	%rd3, %rd7;
	mov.u32 	%r19, %ctaid.x;
	mov.u32 	%r20, %ntid.x;
	mov.u32 	%r21, %tid.x;
	mad.lo.s32 	%r1, %r19, %r20, %r21;
	shr.s32 	%r22, %r18, 31;
	shr.u32 	%r23, %r22, 30;
	add.s32 	%r24, %r18, %r23;
	shr.s32 	%r25, %r24, 2;
	setp.ge.s32 	%p1, %r1, %r25;
	@%p1 bra 	$L__BB3_2;
	mul.wide.s32 	%rd18, %r1, 16;
	add.s64 	%rd19, %rd3, %rd18;
	ld.global.v4.f32 	{%f23, %f24, %f25, %f26}, [%rd19];
	add.s64 	%rd20, %rd2, %rd18;
	ld.global.v4.f32 	{%f27, %f28, %f29, %f30}, [%rd20];
	mul.f32 	%f31, %f2, %f27;
	fma.rn.f32 	%f32, %f1, %f23, %f31;
	mul.f32 	%f33, %f2, %f28;
	fma.rn.f32 	%f34, %f1, %f24, %f33;
	mul.f32 	%f35, %f2, %f29;
	fma.rn.f32 	%f36, %f1, %f25, %f35;
	mul.f32 	%f37, %f2, %f30;
	fma.rn.f32 	%f38, %f1, %f26, %f37;
	add.s64 	%rd21, %rd1, %rd18;
	st.global.v4.f32 	[%rd21], {%f32, %f34, %f36, %f38};
	bra.uni 	$L__BB3_10;
$L__BB3_2:
	shl.b32 	%r2, %r1, 2;
	setp.ge.s32 	%p2, %r2, %r18;
	@%p2 bra 	$L__BB3_10;
	sub.s32 	%r3, %r18, %r2;
	setp.lt.s32 	%p3, %r3, 1;
	@%p3 bra 	$L__BB3_10;
	and.b32  	%r4, %r18, 3;
	sub.s32 	%r27, %r2, %r18;
	setp.gt.u32 	%p4, %r27, -4;
	mov.b32 	%r31, 0;
	@%p4 bra 	$L__BB3_7;
	sub.s32 	%r31, %r3, %r4;
	add.s32 	%r28, %r2, %r4;
	sub.s32 	%r30, %r28, %r18;
	add.s64 	%rd4, %rd3, 8;
	add.s64 	%rd5, %rd2, 8;
	add.s64 	%rd6, %rd1, 8;
	mov.u32 	%r29, %r2;
$L__BB3_6:
	mul.wide.s32 	%rd10, %r29, 4;
	add.s64 	%rd11, %rd4, %rd10;
	add.s64 	%rd12, %rd5, %rd10;
	add.s64 	%rd13, %rd6, %rd10;
	ld.global.f32 	%f3, [%rd11+-8];
	ld.global.f32 	%f4, [%rd12+-8];
	mul.f32 	%f5, %f2, %f4;
	fma.rn.f32 	%f6, %f1, %f3, %f5;
	st.global.f32 	[%rd13+-8], %f6;
	ld.global.f32 	%f7, [%rd11+-4];
	ld.global.f32 	%f8, [%rd12+-4];
	mul.f32 	%f9, %f2, %f8;
	fma.rn.f32 	%f10, %f1, %f7, %f9;
	st.global.f32 	[%rd13+-4], %f10;
	ld.global.f32 	%f11, [%rd11];
	ld.global.f32 	%f12, [%rd12];
	mul.f32 	%f13, %f2, %f12;
	fma.rn.f32 	%f14, %f1, %f11, %f13;
	st.global.f32 	[%rd13], %f14;
	ld.global.f32 	%f15, [%rd11+4];
	ld.global.f32 	%f16, [%rd12+4];
	mul.f32 	%f17, %f2, %f16;
	fma.rn.f32 	%f18, %f1, %f15, %f17;
	st.global.f32 	[%rd13+4], %f18;
	add.s32 	%r30, %r30, 4;
	add.s32 	%r29, %r29, 4;
	setp.ne.s32 	%p5, %r30, 0;
	@%p5 bra 	$L__BB3_6;
$L__BB3_7:
	setp.eq.s32 	%p6, %r4, 0;
	@%p6 bra 	$L__BB3_10;
	add.s32 	%r33, %r31, %r2;
	neg.s32 	%r32, %r4;
$L__BB3_9:
	.pragma "nounroll";
	mul.wide.s32 	%rd14, %r33, 4;
	add.s64 	%rd15, %rd1, %rd14;
	add.s64 	%rd16, %rd2, %rd14;
	add.s64 	%rd17, %rd3, %rd14;
	ld.global.f32 	%f19, [%rd17];
	ld.global.f32 	%f20, [%rd16];
	mul.f32 	%f21, %f2, %f20;
	fma.rn.f32 	%f22, %f1, %f19, %f21;
	st.global.f32 	[%rd15], %f22;
	add.s32 	%r33, %r33, 1;
	add.s32 	%r32, %r32, 1;
	setp.ne.s32 	%p7, %r32, 0;
	@%p7 bra 	$L__BB3_9;
$L__BB3_10:
	ret;

}


// ===== COMPILED SASS (sm_100) =====

	.target	sm_100

	.elftype	@"ET_EXEC"


//--------------------- .note.nv.tkinfo           --------------------------
	.section	.note.nv.tkinfo,"",@"SHT_NOTE"
	.sectionflags	@"SHF_NOTE_NV_TKINFO"
	.tkinfo
        /*0018*/ 	.word	0x00000002
        /*0030*/ 	.string	""
        /*0030*/ 	.string	"ptxas"
        /*0030*/ 	.string	"Cuda compilation tools, release 13.0, V13.0.88"
        /*0030*/ 	.string	"Build cuda_13.0.r13.0/compiler.36424714_0"
        /*0030*/ 	.string	"-arch sm_100 -m 64 "



//--------------------- .note.nv.cuinfo           --------------------------
	.section	.note.nv.cuinfo,"",@"SHT_NOTE"
	.sectionflags	@"SHF_NOTE_NV_CUINFO"
        /*0018*/ 	.short	0x0002
        /*001a*/ 	.short	0x0064
        /*001c*/ 	.short	0x0082
	.zero		2


//--------------------- .nv.info                  --------------------------
	.section	.nv.info,"",@"SHT_CUDA_INFO"
	.align	4


	//----- nvinfo : EIATTR_REGCOUNT
	.align		4
        /*0000*/ 	.byte	0x04, 0x2f
        /*0002*/ 	.short	(.L_1 - .L_0)
	.align		4
.L_0:
        /*0004*/ 	.word	index@(_Z17ScaleAssignKerneliPff)
        /*0008*/ 	.word	0x00000014


	//----- nvinfo : EIATTR_FRAME_SIZE
	.align		4
.L_1:
        /*000c*/ 	.byte	0x04, 0x11
        /*000e*/ 	.short	(.L_3 - .L_2)
	.align		4
.L_2:
        /*0010*/ 	.word	index@(_Z17ScaleAssignKerneliPff)
        /*0014*/ 	.word	0x00000000


	//----- nvinfo : EIATTR_REGCOUNT
	.align		4
.L_3:
        /*0018*/ 	.byte	0x04, 0x2f
        /*001a*/ 	.short	(.L_5 - .L_4)
	.align		4
.L_4:
        /*001c*/ 	.word	index@(_Z20ScaleAddAssignKernelifPffPKf)
        /*0020*/ 	.word	0x00000018


	//----- nvinfo : EIATTR_FRAME_SIZE
	.align		4
.L_5:
        /*0024*/ 	.byte	0x04, 0x11
        /*0026*/ 	.short	(.L_7 - .L_6)
	.align		4
.L_6:
        /*0028*/ 	.word	index@(_Z20ScaleAddAssignKernelifPffPKf)
        /*002c*/ 	.word	0x00000000


	//----- nvinfo : EIATTR_REGCOUNT
	.align		4
.L_7:
        /*0030*/ 	.byte	0x04, 0x2f
        /*0032*/ 	.short	(.L_9 - .L_8)
	.align		4
.L_8:
        /*0034*/ 	.word	index@(_Z11ScaleKernelifPKfPf)
        /*0038*/ 	.word	0x00000018


	//----- nvinfo : EIATTR_FRAME_SIZE
	.align		4
.L_9:
        /*003c*/ 	.byte	0x04, 0x11
        /*003e*/ 	.short	(.L_11 - .L_10)
	.align		4
.L_10:
        /*0040*/ 	.word	index@(_Z11ScaleKernelifPKfPf)
        /*0044*/ 	.word	0x00000000


	//----- nvinfo : EIATTR_REGCOUNT
	.align		4
.L_11:
        /*0048*/ 	.byte	0x04, 0x2f
        /*004a*/ 	.short	(.L_13 - .L_12)
	.align		4
.L_12:
        /*004c*/ 	.word	index@(_Z16LinearCombKernelifPKffS0_Pf)
        /*0050*/ 	.word	0x0000001c


	//----- nvinfo : EIATTR_FRAME_SIZE
	.align		4
.L_13:
        /*0054*/ 	.byte	0x04, 0x11
        /*0056*/ 	.short	(.L_15 - .L_14)
	.align		4
.L_14:
        /*0058*/ 	.word	index@(_Z16LinearCombKernelifPKffS0_Pf)
        /*005c*/ 	.word	0x00000000


	//----- nvinfo : EIATTR_MIN_STACK_SIZE
	.align		4
.L_15:
        /*0060*/ 	.byte	0x04, 0x12
        /*0062*/ 	.short	(.L_17 - .L_16)
	.align		4
.L_16:
        /*0064*/ 	.word	index@(_Z16LinearCombKernelifPKffS0_Pf)
        /*0068*/ 	.word	0x00000000


	//----- nvinfo : EIATTR_MIN_STACK_SIZE
	.align		4
.L_17:
        /*006c*/ 	.byte	0x04, 0x12
        /*006e*/ 	.short	(.L_19 - .L_18)
	.align		4
.L_18:
        /*0070*/ 	.word	index@(_Z11ScaleKernelifPKfPf)
        /*0074*/ 	.word	0x00000000


	//----- nvinfo : EIATTR_MIN_STACK_SIZE
	.align		4
.L_19:
        /*0078*/ 	.byte	0x04, 0x12
        /*007a*/ 	.short	(.L_21 - .L_20)
	.align		4
.L_20:
        /*007c*/ 	.word	index@(_Z20ScaleAddAssignKernelifPffPKf)
        /*0080*/ 	.word	0x00000000


	//----- nvinfo : EIATTR_MIN_STACK_SIZE
	.align		4
.L_21:
        /*0084*/ 	.byte	0x04, 0x12
        /*0086*/ 	.short	(.L_23 - .L_22)
	.align		4
.L_22:
        /*0088*/ 	.word	index@(_Z17ScaleAssignKerneliPff)
        /*008c*/ 	.word	0x00000000
.L_23:


//--------------------- .nv.compat                --------------------------
	.section	.nv.compat,"",@"SHT_CUDA_COMPAT_INFO"
	.align	4
        /*0000*/ 	.byte	0x02, 0x09, 0x00, 0x00, 0x02, 0x02, 0x01, 0x00, 0x02, 0x05, 0x05, 0x00, 0x03, 0x07, 0x01, 0x01
        /*0010*/ 	.byte	0x02, 0x03, 0x00, 0x00, 0x02, 0x06, 0x01, 0x00, 0x04, 0x0b, 0x08, 0x00, 0x09, 0x00, 0x00, 0x00
        /*0020*/ 	.byte	0x00, 0x00, 0x00, 0x00


//--------------------- .nv.info._Z16LinearCombKernelifPKffS0_Pf --------------------------
	.section	.nv.info._Z16LinearCombKernelifPKffS0_Pf,"",@"SHT_CUDA_INFO"
	.sectionflags	@""
	.align	4


	//----- nvinfo : EIATTR_CUDA_API_VERSION
	.align		4
        /*0000*/ 	.byte	0x04, 0x37
        /*0002*/ 	.short	(.L_25 - .L_24)
.L_24:
        /*0004*/ 	.word	0x00000082


	//----- nvinfo : EIATTR_KPARAM_INFO
	.align		4
.L_25:
        /*0008*/ 	.byte	0x04, 0x17
        /*000a*/ 	.short	(.L_27 - .L_26)
.L_26:
        /*000c*/ 	.word	0x00000000
        /*0010*/ 	.short	0x0005
        /*0012*/ 	.short	0x0020
        /*0014*/ 	.byte	0x00, 0xf5, 0x21, 0x00


	//----- nvinfo : EIATTR_KPARAM_INFO
	.align		4
.L_27:
        /*0018*/ 	.byte	0x04, 0x17
        /*001a*/ 	.short	(.L_29 - .L_28)
.L_28:
        /*001c*/ 	.word	0x00000000
        /*0020*/ 	.short	0x0004
        /*0022*/ 	.short	0x0018
        /*0024*/ 	.byte	0x00, 0xf5, 0x21, 0x00


	//----- nvinfo : EIATTR_KPARAM_INFO
	.align		4
.L_29:
        /*0028*/ 	.byte	0x04, 0x17
        /*002a*/ 	.short	(.L_31 - .L_30)
.L_30:
        /*002c*/ 	.word	0x00000000
        /*0030*/ 	.short	0x0003
        /*0032*/ 	.short	0x0010
        /*0034*/ 	.byte	0x00, 0xf0, 0x11, 0x00


	//----- nvinfo : EIATTR_KPARAM_INFO
	.align		4
.L_31:
        /*0038*/ 	.byte	0x04, 0x17
        /*003a*/ 	.short	(.L_33 - .L_32)
.L_32:
        /*003c*/ 	.word	0x00000000
        /*0040*/ 	.short	0x0002
        /*0042*/ 	.short	0x0008
        /*0044*/ 	.byte	0x00, 0xf5, 0x21, 0x00


	//----- nvinfo : EIATTR_KPARAM_INFO
	.align		4
.L_33:
        /*0048*/ 	.byte	0x04, 0x17
        /*004a*/ 	.short	(.L_35 - .L_34)
.L_34:
        /*004c*/ 	.word	0x00000000
        /*0050*/ 	.short	0x0001
        /*0052*/ 	.short	0x0004
        /*0054*/ 	.byte	0x00, 0xf0, 0x11, 0x00


	//----- nvinfo : EIATTR_KPARAM_INFO
	.align		4
.L_35:
        /*0058*/ 	.byte	0x04, 0x17
        /*005a*/ 	.short	(.L_37 - .L_36)
.L_36:
        /*005c*/ 	.word	0x00000000
        /*0060*/ 	.short	0x0000
        /*0062*/ 	.short	0x0000
        /*0064*/ 	.byte	0x00, 0xf0, 0x11, 0x00


	//----- nvinfo : EIATTR_SPARSE_MMA_MASK
	.align		4
.L_37:
        /*0068*/ 	.byte	0x03, 0x50
        /*006a*/ 	.short	0x0000


	//----- nvinfo : EIATTR_MAXREG_COUNT
	.align		4
        /*006c*/ 	.byte	0x03, 0x1b
        /*006e*/ 	.short	0x00ff


	//----- nvinfo : EIATTR_MERCURY_ISA_VERSION
	.align		4
        /*0070*/ 	.byte	0x03, 0x5f
        /*0072*/ 	.short	0x0101


	//----- nvinfo : EIATTR_VRC_CTA_INIT_COUNT
	.align		4
        /*0074*/ 	.byte	0x02, 0x4a
	.zero		1
	.zero		1


	//----- nvinfo : EIATTR_EXIT_INSTR_OFFSETS
	.align		4
        /*0078*/ 	.byte	0x04, 0x1c
        /*007a*/ 	.short	(.L_39 - .L_38)


	//   ....[0]....
.L_38:
        /*007c*/ 	.word	0x00000210


	//   ....[1]....
        /*0080*/ 	.word	0x00000240


	//   ....[2]....
        /*0084*/ 	.word	0x00000270


	//   ....[3]....
        /*0088*/ 	.word	0x00000570


	//   ....[4]....
        /*008c*/ 	.word	0x000006b0


	//----- nvinfo : EIATTR_CRS_STACK_SIZE
	.align		4
.L_39:
        /*0090*/ 	.byte	0x04, 0x1e
        /*0092*/ 	.short	(.L_41 - .L_40)
.L_40:
        /*0094*/ 	.word	0x00000000


	//----- nvinfo : EIATTR_CBANK_PARAM_SIZE
	.align		4
.L_41:
        /*0098*/ 	.byte	0x03, 0x19
        /*009a*/ 	.short	0x0028


	//----- nvinfo : EIATTR_PARAM_CBANK
	.align		4
        /*009c*/ 	.byte	0x04, 0x0a
        /*009e*/ 	.short	(.L_43 - .L_42)
	.align		4
.L_42:
        /*00a0*/ 	.word	index@(.nv.constant0._Z16LinearCombKernelifPKffS0_Pf)
        /*00a4*/ 	.short	0x0380
        /*00a6*/ 	.short	0x0028


	//----- nvinfo : EIATTR_SW_WAR
	.align		4
.L_43:
        /*00a8*/ 	.byte	0x04, 0x36
        /*00aa*/ 	.short	(.L_45 - .L_44)
.L_44:
        /*00ac*/ 	.word	0x00000008
.L_45:


//--------------------- .nv.info._Z11ScaleKernelifPKfPf --------------------------
	.section	.nv.info._Z11ScaleKernelifPKfPf,"",@"SHT_CUDA_INFO"
	.sectionflags	@""
	.align	4


	//----- nvinfo : EIATTR_CUDA_API_VERSION
	.align		4
        /*0000*/ 	.byte	0x04, 0x37
        /*0002*/ 	.short	(.L_47 - .L_46)
.L_46:
        /*0004*/ 	.word	0x00000082


	//----- nvinfo : EIATTR_KPARAM_INFO
	.align		4
.L_47:
        /*0008*/ 	.byte	0x04, 0x17
        /*000a*/ 	.short	(.L_49 - .L_48)
.L_48:
        /*000c*/ 	.word	0x00000000
        /*0010*/ 	.short	0x0003
        /*0012*/ 	.short	0x0010
        /*0014*/ 	.byte	0x00, 0xf5, 0x21, 0x00


	//----- nvinfo : EIATTR_KPARAM_INFO
	.align		4
.L_49:
        /*0018*/ 	.byte	0x04, 0x17
        /*001a*/ 	.short	(.L_51 - .L_50)
.L_50:
        /*001c*/ 	.word	0x00000000
        /*0020*/ 	.short	0x0002
        /*0022*/ 	.short	0x0008
        /*0024*/ 	.byte	0x00, 0xf5, 0x21, 0x00


	//----- nvinfo : EIATTR_KPARAM_INFO
	.align		4
.L_51:
        /*0028*/ 	.byte	0x04, 0x17
        /*002a*/ 	.short	(.L_53 - .L_52)
.L_52:
        /*002c*/ 	.word	0x00000000
        /*0030*/ 	.short	0x0001
        /*0032*/ 	.short	0x0004
        /*0034*/ 	.byte	0x00, 0xf0, 0x11, 0x00


	//----- nvinfo : EIATTR_KPARAM_INFO
	.align		4
.L_53:
        /*0038*/ 	.byte	0x04, 0x17
        /*003a*/ 	.short	(.L_55 - .L_54)
.L_54:
        /*003c*/ 	.word	0x00000000
        /*0040*/ 	.short	0x0000
        /*0042*/ 	.short	0x0000
        /*0044*/ 	.byte	0x00, 0xf0, 0x11, 0x00


	//----- nvinfo : EIATTR_SPARSE_MMA_MASK
	.align		4
.L_55:
        /*0048*/ 	.byte	0x03, 0x50
        /*004a*/ 	.short	0x0000


	//----- nvinfo : EIATTR_MAXREG_COUNT
	.align		4
        /*004c*/ 	.byte	0x03, 0x1b
        /*004e*/ 	.short	0x00ff


	//----- nvinfo : EIATTR_MERCURY_ISA_VERSION
	.align		4
        /*0050*/ 	.byte	0x03, 0x5f
        /*0052*/ 	.short	0x0101


	//----- nvinfo : EIATTR_VRC_CTA_INIT_COUNT
	.align		4
        /*0054*/ 	.byte	0x02, 0x4a
	.zero		1
	.zero		1


	//----- nvinfo : EIATTR_EXIT_INSTR_OFFSETS
	.align		4
        /*0058*/ 	.byte	0x04, 0x1c
        /*005a*/ 	.short	(.L_57 - .L_56)


	//   ....[0]....
.L_56:
        /*005c*/ 	.word	0x00000180


	//   ....[1]....
        /*0060*/ 	.word	0x000001b0


	//   ....[2]....
        /*0064*/ 	.word	0x000001e0


	//   ....[3]....
        /*0068*/ 	.word	0x00000420


	//   ....[4]....
        /*006c*/ 	.word	0x00000510


	//----- nvinfo : EIATTR_CRS_STACK_SIZE
	.align		4
.L_57:
        /*0070*/ 	.byte	0x04, 0x1e
        /*0072*/ 	.short	(.L_59 - .L_58)
.L_58:
        /*0074*/ 	.word	0x00000000


	//----- nvinfo : EIATTR_CBANK_PARAM_SIZE
	.align		4
.L_59:
        /*0078*/ 	.byte	0x03, 0x19
        /*007a*/ 	.short	0x0018


	//----- nvinfo : EIATTR_PARAM_CBANK
	.align		4
        /*007c*/ 	.byte	0x04, 0x0a
        /*007e*/ 	.short	(.L_61 - .L_60)
	.align		4
.L_60:
        /*0080*/ 	.word	index@(.nv.constant0._Z11ScaleKernelifPKfPf)
        /*0084*/ 	.short	0x0380
        /*0086*/ 	.short	0x0018


	//----- nvinfo : EIATTR_SW_WAR
	.align		4
.L_61:
        /*0088*/ 	.byte	0x04, 0x36
        /*008a*/ 	.short	(.L_63 - .L_62)
.L_62:
        /*008c*/ 	.word	0x00000008
.L_63:


//--------------------- .nv.info._Z20ScaleAddAssignKernelifPffPKf --------------------------
	.section	.nv.info._Z20ScaleAddAssignKernelifPffPKf,"",@"SHT_CUDA_INFO"
	.sectionflags	@""
	.align	4


	//----- nvinfo : EIATTR_CUDA_API_VERSION
	.align		4
        /*0000*/ 	.byte	0x04, 0x37
        /*0002*/ 	.short	(.L_65 - .L_64)
.L_64:
        /*0004*/ 	.word	0x00000082


	//----- nvinfo : EIATTR_KPARAM_INFO
	.align		4
.L_65:
        /*0008*/ 	.byte	0x04, 0x17
        /*000a*/ 	.short	(.L_67 - .L_66)
.L_66:
        /*000c*/ 	.word	0x00000000
        /*0010*/ 	.short	0x0004
        /*0012*/ 	.short	0x0018
        /*0014*/ 	.byte	0x00, 0xf5, 0x21, 0x00


	//----- nvinfo : EIATTR_KPARAM_INFO
	.align		4
.L_67:
        /*0018*/ 	.byte	0x04, 0x17
        /*001a*/ 	.short	(.L_69 - .L_68)
.L_68:
        /*001c*/ 	.word	0x00000000
        /*0020*/ 	.short	0x0003
        /*0022*/ 	.short	0x0010
        /*0024*/ 	.byte	0x00, 0xf0, 0x11, 0x00


	//----- nvinfo : EIATTR_KPARAM_INFO
	.align		4
.L_69:
        /*0028*/ 	.byte	0x04, 0x17
        /*002a*/ 	.short	(.L_71 - .L_70)
.L_70:
        /*002c*/ 	.word	0x00000000
        /*0030*/ 	.short	0x0002
        /*0032*/ 	.short	0x0008
        /*0034*/ 	.byte	0x00, 0xf5, 0x21, 0x00


	//----- nvinfo : EIATTR_KPARAM_INFO
	.align		4
.L_71:
        /*0038*/ 	.byte	0x04, 0x17
        /*003a*/ 	.short	(.L_73 - .L_72)
.L_72:
        /*003c*/ 	.word	0x00000000
        /*0040*/ 	.short	0x0001
        /*0042*/ 	.short	0x0004
        /*0044*/ 	.byte	0x00, 0xf0, 0x11, 0x00


	//----- nvinfo : EIATTR_KPARAM_INFO
	.align		4
.L_73:
        /*0048*/ 	.byte	0x04, 0x17
        /*004a*/ 	.short	(.L_75 - .L_74)
.L_74:
        /*004c*/ 	.word	0x00000000
        /*0050*/ 	.short	0x0000
        /*0052*/ 	.short	0x0000
        /*0054*/ 	.byte	0x00, 0xf0, 0x11, 0x00


	//----- nvinfo : EIATTR_SPARSE_MMA_MASK
	.align		4
.L_75:
        /*0058*/ 	.byte	0x03, 0x50
        /*005a*/ 	.short	0x0000


	//----- nvinfo : EIATTR_MAXREG_COUNT
	.align		4
        /*005c*/ 	.byte	0x03, 0x1b
        /*005e*/ 	.short	0x00ff


	//----- nvinfo : EIATTR_MERCURY_ISA_VERSION
	.align		4
        /*0060*/ 	.byte	0x03, 0x5f
        /*0062*/ 	.short	0x0101


	//----- nvinfo : EIATTR_VRC_CTA_INIT_COUNT
	.align		4
        /*0064*/ 	.byte	0x02, 0x4a
	.zero		1
	.zero		1


	//----- nvinfo : EIATTR_EXIT_INSTR_OFFSETS
	.align		4
        /*0068*/ 	.byte	0x04, 0x1c
        /*006a*/ 	.short	(.L_77 - .L_76)


	//   ....[0]....
.L_76:
        /*006c*/ 	.word	0x000001f0


	//   ....[1]....
        /*0070*/ 	.word	0x00000220


	//   ....[2]....
        /*0074*/ 	.word	0x00000250


	//   ....[3]....
        /*0078*/ 	.word	0x00000510


	//   ....[4]....
        /*007c*/ 	.word	0x00000630


	//----- nvinfo : EIATTR_CRS_STACK_SIZE
	.align		4
.L_77:
        /*0080*/ 	.byte	0x04, 0x1e
        /*0082*/ 	.short	(.L_79 - .L_78)
.L_78:
        /*0084*/ 	.word	0x00000000


	//----- nvinfo : EIATTR_CBANK_PARAM_SIZE
	.align		4
.L_79:
        /*0088*/ 	.byte	0x03, 0x19
        /*008a*/ 	.short	0x0020


	//----- nvinfo : EIATTR_PARAM_CBANK
	.align		4
        /*008c*/ 	.byte	0x04, 0x0a
        /*008e*/ 	.short	(.L_81 - .L_80)
	.align		4
.L_80:
        /*0090*/ 	.word	index@(.nv.constant0._Z20ScaleAddAssignKernelifPffPKf)
        /*0094*/ 	.short	0x0380
        /*0096*/ 	.short	0x0020


	//----- nvinfo : EIATTR_SW_WAR
	.align		4
.L_81:
        /*0098*/ 	.byte	0x04, 0x36
        /*009a*/ 	.short	(.L_83 - .L_82)
.L_82:
        /*009c*/ 	.word	0x00000008
.L_83:


//--------------------- .nv.info._Z17ScaleAssignKerneliPff --------------------------
	.section	.nv.info._Z17ScaleAssignKerneliPff,"",@"SHT_CUDA_INFO"
	.sectionflags	@""
	.align	4


	//----- nvinfo : EIATTR_CUDA_API_VERSION
	.align		4
        /*0000*/ 	.byte	0x04, 0x37
        /*0002*/ 	.short	(.L_85 - .L_84)
.L_84:
        /*0004*/ 	.word	0x00000082


	//----- nvinfo : EIATTR_KPARAM_INFO
	.align		4
.L_85:
        /*0008*/ 	.byte	0x04, 0x17
        /*000a*/ 	.short	(.L_87 - .L_86)
.L_86:
        /*000c*/ 	.word	0x00000000
        /*0010*/ 	.short	0x0002
        /*0012*/ 	.short	0x0010
        /*0014*/ 	.byte	0x00, 0xf0, 0x11, 0x00


	//----- nvinfo : EIATTR_KPARAM_INFO
	.align		4
.L_87:
        /*0018*/ 	.byte	0x04, 0x17
        /*001a*/ 	.short	(.L_89 - .L_88)
.L_88:
        /*001c*/ 	.word	0x00000000
        /*0020*/ 	.short	0x0001
        /*0022*/ 	.short	0x0008
        /*0024*/ 	.byte	0x00, 0xf5, 0x21, 0x00


	//----- nvinfo : EIATTR_KPARAM_INFO
	.align		4
.L_89:
        /*0028*/ 	.byte	0x04, 0x17
        /*002a*/ 	.short	(.L_91 - .L_90)
.L_90:
        /*002c*/ 	.word	0x00000000
        /*0030*/ 	.short	0x0000
        /*0032*/ 	.short	0x0000
        /*0034*/ 	.byte	0x00, 0xf0, 0x11, 0x00


	//----- nvinfo : EIATTR_SPARSE_MMA_MASK
	.align		4
.L_91:
        /*0038*/ 	.byte	0x03, 0x50
        /*003a*/ 	.short	0x0000


	//----- nvinfo : EIATTR_MAXREG_COUNT
	.align		4
        /*003c*/ 	.byte	0x03, 0x1b
        /*003e*/ 	.short	0x00ff


	//----- nvinfo : EIATTR_MERCURY_ISA_VERSION
	.align		4
        /*0040*/ 	.byte	0x03, 0x5f
        /*0042*/ 	.short	0x0101


	//----- nvinfo : EIATTR_VRC_CTA_INIT_COUNT
	.align		4
        /*0044*/ 	.byte	0x02, 0x4a
	.zero		1
	.zero		1


	//----- nvinfo : EIATTR_EXIT_INSTR_OFFSETS
	.align		4
        /*0048*/ 	.byte	0x04, 0x1c
        /*004a*/ 	.short	(.L_93 - .L_92)


	//   ....[0]....
.L_92:
        /*004c*/ 	.word	0x00000160


	//   ....[1]....
        /*0050*/ 	.word	0x00000190


	//   ....[2]....
        /*0054*/ 	.word	0x000001c0


	//   ....[3]....
        /*0058*/ 	.word	0x000003c0


	//   ....[4]....
        /*005c*/ 	.word	0x000004a0


	//----- nvinfo : EIATTR_CRS_STACK_SIZE
	.align		4
.L_93:
        /*0060*/ 	.byte	0x04, 0x1e
        /*0062*/ 	.short	(.L_95 - .L_94)
.L_94:
        /*0064*/ 	.word	0x00000000


	//----- nvinfo : EIATTR_CBANK_PARAM_SIZE
	.align		4
.L_95:
        /*0068*/ 	.byte	0x03, 0x19
        /*006a*/ 	.short	0x0014


	//----- nvinfo : EIATTR_PARAM_CBANK
	.align		4
        /*006c*/ 	.byte	0x04, 0x0a
        /*006e*/ 	.short	(.L_97 - .L_96)
	.align		4
.L_96:
        /*0070*/ 	.word	index@(.nv.constant0._Z17ScaleAssignKerneliPff)
        /*0074*/ 	.short	0x0380
        /*0076*/ 	.short	0x0014


	//----- nvinfo : EIATTR_SW_WAR
	.align		4
.L_97:
        /*0078*/ 	.byte	0x04, 0x36
        /*007a*/ 	.short	(.L_99 - .L_98)
.L_98:
        /*007c*/ 	.word	0x00000008
.L_99:


//--------------------- .nv.callgraph             --------------------------
	.section	.nv.callgraph,"",@"SHT_CUDA_CALLGRAPH"
	.align	4
	.sectionentsize	8
	.align		4
        /*0000*/ 	.word	0x00000000
	.align		4
        /*0004*/ 	.word	0xffffffff
	.align		4
        /*0008*/ 	.word	0x00000000
	.align		4
        /*000c*/ 	.word	0xfffffffe
	.align		4
        /*0010*/ 	.word	0x00000000
	.align		4
        /*0014*/ 	.word	0xfffffffd
	.align		4
        /*0018*/ 	.word	0x00000000
	.align		4
        /*001c*/ 	.word	0xfffffffc


//--------------------- .text._Z16LinearCombKernelifPKffS0_Pf --------------------------
	.section	.text._Z16LinearCombKernelifPKffS0_Pf,"ax",@progbits
	.align	128
        .global         _Z16LinearCombKernelifPKffS0_Pf
        .type           _Z16LinearCombKernelifPKffS0_Pf,@function
        .size           _Z16LinearCombKernelifPKffS0_Pf,(.L_x_24 - _Z16LinearCombKernelifPKffS0_Pf)
        .other          _Z16LinearCombKernelifPKffS0_Pf,@"STO_CUDA_ENTRY STV_DEFAULT"
_Z16LinearCombKernelifPKffS0_Pf:
.text._Z16LinearCombKernelifPKffS0_Pf:
[----:B------:R-:W-:Y:S01]  /*0000*/  LDC R1, c[0x0][0x37c] ;  /* 0x0000df00ff017b82 */ /* 0x000fe20000000800 */
[----:B------:R-:W0:Y:S07]  /*0010*/  S2R R4, SR_TID.X ;  /* 0x0000000000047919 */ /* 0x000e2e0000002100 */
[----:B------:R-:W1:Y:S01]  /*0020*/  LDC R9, c[0x0][0x380] ;  /* 0x0000e000ff097b82 */ /* 0x000e620000000800 */
[----:B------:R-:W2:Y:S01]  /*0030*/  LDCU UR8, c[0x0][0x390] ;  /* 0x00007200ff0877ac */ /* 0x000ea20008000800 */
[----:B------:R-:W3:Y:S06]  /*0040*/  LDCU UR9, c[0x0][0x384] ;  /* 0x00007080ff0977ac */ /* 0x000eec0008000800 */
[----:B------:R-:W0:Y:S08]  /*0050*/  S2UR UR4, SR_CTAID.X ;  /* 0x00000000000479c3 */ /* 0x000e300000002500 */
[----:B------:R-:W0:Y:S01]  /*0060*/  LDC R3, c[0x0][0x360] ;  /* 0x0000d800ff037b82 */ /* 0x000e220000000800 */
[----:B-1----:R-:W-:-:S04]  /*0070*/  SHF.R.S32.HI R0, RZ, 0x1f, R9 ;  /* 0x0000001fff007819 */ /* 0x002fc80000011409 */
[----:B------:R-:W-:Y:S01]  /*0080*/  LEA.HI R2, R0, R9, RZ, 0x2 ;  /* 0x0000000900027211 */ /* 0x000fe200078f10ff */
[----:B0-----:R-:W-:-:S03]  /*0090*/  IMAD R0, R3, UR4, R4 ;  /* 0x0000000403007c24 */ /* 0x001fc6000f8e0204 */
[----:B------:R-:W-:Y:S01]  /*00a0*/  SHF.R.S32.HI R3, RZ, 0x2, R2 ;  /* 0x00000002ff037819 */ /* 0x000fe20000011402 */
[----:B------:R-:W0:Y:S03]  /*00b0*/  LDCU.64 UR4, c[0x0][0x358] ;  /* 0x00006b00ff0477ac */ /* 0x000e260008000a00 */
[----:B------:R-:W-:-:S13]  /*00c0*/  ISETP.GE.AND P0, PT, R0, R3, PT ;  /* 0x000000030000720c */ /* 0x000fda0003f06270 */
[----:B--23--:R-:W-:Y:S05]  /*00d0*/  @P0 BRA `(.L_x_0) ;  /* 0x0000000000500947 */ /* 0x00cfea0003800000 */
[----:B------:R-:W1:Y:S01]  /*00e0*/  LDC.64 R4, c[0x0][0x398] ;  /* 0x0000e600ff047b82 */ /* 0x000e620000000a00 */
[----:B------:R-:W2:Y:S01]  /*00f0*/  LDCU UR6, c[0x0][0x390] ;  /* 0x00007200ff0677ac */ /* 0x000ea20008000800 */
[----:B------:R-:W3:Y:S06]  /*0100*/  LDCU UR7, c[0x0][0x384] ;  /* 0x00007080ff0777ac */ /* 0x000eec0008000800 */
[----:B------:R-:W4:Y:S08]  /*0110*/  LDC.64 R2, c[0x0][0x388] ;  /* 0x0000e200ff027b82 */ /* 0x000f300000000a00 */
[----:B------:R-:W5:Y:S01]  /*0120*/  LDC.64 R12, c[0x0][0x3a0] ;  /* 0x0000e800ff0c7b82 */ /* 0x000f620000000a00 */
[----:B-1----:R-:W-:-:S06]  /*0130*/  IMAD.WIDE R4, R0, 0x10, R4 ;  /* 0x0000001000047825 */ /* 0x002fcc00078e0204 */
[----:B0-----:R-:W2:Y:S01]  /*0140*/  LDG.E.128 R4, desc[UR4][R4.64] ;  /* 0x0000000404047981 */ /* 0x001ea2000c1e1d00 */
[----:B----4-:R-:W-:-:S05]  /*0150*/  IMAD.WIDE R2, R0, 0x10, R2 ;  /* 0x0000001000027825 */ /* 0x010fca00078e0202 */
[----:B------:R5:W3:Y:S02]  /*0160*/  LDG.E.128 R8, desc[UR4][R2.64] ;  /* 0x0000000402087981 */ /* 0x000ae4000c1e1d00 */
[----:B-----5:R-:W-:-:S04]  /*0170*/  IMAD.WIDE R2, R0, 0x10, R12 ;  /* 0x0000001000027825 */ /* 0x020fc800078e020c */
[----:B--2---:R-:W-:Y:S01]  /*0180*/  FMUL R17, R6, UR6 ;  /* 0x0000000606117c20 */ /* 0x004fe20008400000 */
[----:B------:R-:W-:Y:S01]  /*0190*/  FMUL R15, R4, UR6 ;  /* 0x00000006040f7c20 */ /* 0x000fe20008400000 */
[----:B------:R-:W-:Y:S01]  /*01a0*/  FMUL R14, R5, UR6 ;  /* 0x00000006050e7c20 */ /* 0x000fe20008400000 */
[----:B------:R-:W-:Y:S02]  /*01b0*/  FMUL R6, R7, UR6 ;  /* 0x0000000607067c20 */ /* 0x000fe40008400000 */
[----:B---3--:R-:W-:Y:S01]  /*01c0*/  FFMA R8, R8, UR7, R15 ;  /* 0x0000000708087c23 */ /* 0x008fe2000800000f */
[----:B------:R-:W-:Y:S01]  /*01d0*/  FFMA R9, R9, UR7, R14 ;  /* 0x0000000709097c23 */ /* 0x000fe2000800000e */
[----:B------:R-:W-:Y:S01]  /*01e0*/  FFMA R10, R10, UR7, R17 ;  /* 0x000000070a0a7c23 */ /* 0x000fe20008000011 */
[----:B------:R-:W-:-:S05]  /*01f0*/  FFMA R11, R11, UR7, R6 ;  /* 0x000000070b0b7c23 */ /* 0x000fca0008000006 */
[----:B------:R-:W-:Y:S01]  /*0200*/  STG.E.128 desc[UR4][R2.64], R8 ;  /* 0x0000000802007986 */ /* 0x000fe2000c101d04 */
[----:B------:R-:W-:Y:S05]  /*0210*/  EXIT ;  /* 0x000000000000794d */ /* 0x000fea0003800000 */
.L_x_0:
[----:B------:R-:W-:-:S04]  /*0220*/  SHF.L.U32 R0, R0, 0x2, RZ ;  /* 0x0000000200007819 */ /* 0x000fc800000006ff */
[----:B------:R-:W-:-:S13]  /*0230*/  ISETP.GE.AND P0, PT, R0, R9, PT ;  /* 0x000000090000720c */ /* 0x000fda0003f06270 */
[----:B0-----:R-:W-:Y:S05]  /*0240*/  @P0 EXIT ;  /* 0x000000000000094d */ /* 0x001fea0003800000 */
[----:B------:R-:W-:-:S04]  /*0250*/  IADD3 R8, PT, PT, -R0, R9, RZ ;  /* 0x0000000900087210 */ /* 0x000fc80007ffe1ff */
[----:B------:R-:W-:-:S13]  /*0260*/  ISETP.GE.AND P0, PT, R8, 0x1, PT ;  /* 0x000000010800780c */ /* 0x000fda0003f06270 */
[----:B------:R-:W-:Y:S05]  /*0270*/  @!P0 EXIT ;  /* 0x000000000000894d */ /* 0x000fea0003800000 */
[----:B------:R-:W-:Y:S01]  /*0280*/  IADD3 R2, PT, PT, R0, -R9, RZ ;  /* 0x8000000900027210 */ /* 0x000fe20007ffe0ff */
[----:B------:R-:W-:Y:S01]  /*0290*/  BSSY.RECONVERGENT B0, `(.L_x_1) ;  /* 0x000002d000007945 */ /* 0x000fe20003800200 */
[----:B------:R-:W-:Y:S01]  /*02a0*/  LOP3.LUT R15, R9, 0x3, RZ, 0xc0, !PT ;  /* 0x00000003090f7812 */ /* 0x000fe200078ec0ff */
[----:B------:R-:W-:Y:S01]  /*02b0*/  HFMA2 R17, -RZ, RZ, 0, 0 ;  /* 0x00000000ff117431 */ /* 0x000fe200000001ff */
[----:B------:R-:W-:Y:S02]  /*02c0*/  ISETP.GT.U32.AND P1, PT, R2, -0x4, PT ;  /* 0xfffffffc0200780c */ /* 0x000fe40003f24070 */
[----:B------:R-:W-:-:S11]  /*02d0*/  ISETP.NE.AND P0, PT, R15, RZ, PT ;  /* 0x000000ff0f00720c */ /* 0x000fd60003f05270 */
[----:B------:R-:W-:Y:S05]  /*02e0*/  @P1 BRA `(.L_x_2) ;  /* 0x00000000009c1947 */ /* 0x000fea0003800000 */
[----:B------:R-:W0:Y:S01]  /*02f0*/  LDC.64 R2, c[0x0][0x388] ;  /* 0x0000e200ff027b82 */ /* 0x000e220000000a00 */
[----:B------:R-:W-:Y:S02]  /*0300*/  IADD3 R17, PT, PT, R8, -R15, RZ ;  /* 0x8000000f08117210 */ /* 0x000fe40007ffe0ff */
[----:B------:R-:W-:Y:S02]  /*0310*/  IADD3 R14, PT, PT, R0, -R9, R15 ;  /* 0x80000009000e7210 */ /* 0x000fe40007ffe00f */
[----:B------:R-:W-:-:S03]  /*0320*/  MOV R19, R0 ;  /* 0x0000000000137202 */ /* 0x000fc60000000f00 */
[----:B------:R-:W1:Y:S08]  /*0330*/  LDC.64 R4, c[0x0][0x398] ;  /* 0x0000e600ff047b82 */ /* 0x000e700000000a00 */
[----:B------:R-:W2:Y:S01]  /*0340*/  LDC.64 R6, c[0x0][0x3a0] ;  /* 0x0000e800ff067b82 */ /* 0x000ea20000000a00 */
[----:B0-----:R-:W-:-:S04]  /*0350*/  IADD3 R2, P1, PT, R2, 0x8, RZ ;  /* 0x0000000802027810 */ /* 0x001fc80007f3e0ff */
[----:B------:R-:W-:Y:S02]  /*0360*/  IADD3.X R3, PT, PT, RZ, R3, RZ, P1, !PT ;  /* 0x00000003ff037210 */ /* 0x000fe40000ffe4ff */
[----:B-1----:R-:W-:-:S04]  /*0370*/  IADD3 R4, P2, PT, R4, 0x8, RZ ;  /* 0x0000000804047810 */ /* 0x002fc80007f5e0ff */
[----:B------:R-:W-:Y:S02]  /*0380*/  IADD3.X R5, PT, PT, RZ, R5, RZ, P2, !PT ;  /* 0x00000005ff057210 */ /* 0x000fe400017fe4ff */
[----:B--2---:R-:W-:-:S04]  /*0390*/  IADD3 R6, P3, PT, R6, 0x8, RZ ;  /* 0x0000000806067810 */ /* 0x004fc80007f7e0ff */
[----:B------:R-:W-:-:S09]  /*03a0*/  IADD3.X R7, PT, PT, RZ, R7, RZ, P3, !PT ;  /* 0x00000007ff077210 */ /* 0x000fd20001ffe4ff */
.L_x_3:
[----:B------:R-:W-:-:S04]  /*03b0*/  IMAD.WIDE R10, R19, 0x4, R4 ;  /* 0x00000004130a7825 */ /* 0x000fc800078e0204 */
[C---:B------:R-:W-:Y:S01]  /*03c0*/  IMAD.WIDE R8, R19.reuse, 0x4, R2 ;  /* 0x0000000413087825 */ /* 0x040fe200078e0202 */
[----:B-1----:R-:W2:Y:S04]  /*03d0*/  LDG.E R12, desc[UR4][R10.64+-0x8] ;  /* 0xfffff8040a0c7981 */ /* 0x002ea8000c1e1900 */
[----:B------:R-:W3:Y:S01]  /*03e0*/  LDG.E R16, desc[UR4][R8.64+-0x8] ;  /* 0xfffff80408107981 */ /* 0x000ee2000c1e1900 */
[----:B--2---:R-:W-:Y:S01]  /*03f0*/  FMUL R21, R12, UR8 ;  /* 0x000000080c157c20 */ /* 0x004fe20008400000 */
[----:B------:R-:W-:-:S04]  /*0400*/  IMAD.WIDE R12, R19, 0x4, R6 ;  /* 0x00000004130c7825 */ /* 0x000fc800078e0206 */
[----:B---3--:R-:W-:-:S05]  /*0410*/  FFMA R21, R16, UR9, R21 ;  /* 0x0000000910157c23 */ /* 0x008fca0008000015 */
[----:B------:R0:W-:Y:S04]  /*0420*/  STG.E desc[UR4][R12.64+-0x8], R21 ;  /* 0xfffff8150c007986 */ /* 0x0001e8000c101904 */
[----:B------:R-:W2:Y:S04]  /*0430*/  LDG.E R18, desc[UR4][R10.64+-0x4] ;  /* 0xfffffc040a127981 */ /* 0x000ea8000c1e1900 */
[----:B------:R-:W3:Y:S01]  /*0440*/  LDG.E R16, desc[UR4][R8.64+-0x4] ;  /* 0xfffffc0408107981 */ /* 0x000ee2000c1e1900 */
[----:B--2---:R-:W-:-:S04]  /*0450*/  FMUL R23, R18, UR8 ;  /* 0x0000000812177c20 */ /* 0x004fc80008400000 */
[----:B---3--:R-:W-:-:S05]  /*0460*/  FFMA R23, R16, UR9, R23 ;  /* 0x0000000910177c23 */ /* 0x008fca0008000017 */
[----:B------:R1:W-:Y:S04]  /*0470*/  STG.E desc[UR4][R12.64+-0x4], R23 ;  /* 0xfffffc170c007986 */ /* 0x0003e8000c101904 */
[----:B------:R-:W2:Y:S04]  /*0480*/  LDG.E R18, desc[UR4][R10.64] ;  /* 0x000000040a127981 */ /* 0x000ea8000c1e1900 */
[----:B------:R-:W3:Y:S01]  /*0490*/  LDG.E R16, desc[UR4][R8.64] ;  /* 0x0000000408107981 */ /* 0x000ee2000c1e1900 */
[----:B--2---:R-:W-:-:S04]  /*04a0*/  FMUL R25, R18, UR8 ;  /* 0x0000000812197c20 */ /* 0x004fc80008400000 */
[----:B---3--:R-:W-:-:S05]  /*04b0*/  FFMA R25, R16, UR9, R25 ;  /* 0x0000000910197c23 */ /* 0x008fca0008000019 */
[----:B------:R1:W-:Y:S04]  /*04c0*/  STG.E desc[UR4][R12.64], R25 ;  /* 0x000000190c007986 */ /* 0x0003e8000c101904 */
[----:B------:R-:W0:Y:S04]  /*04d0*/  LDG.E R18, desc[UR4][R10.64+0x4] ;  /* 0x000004040a127981 */ /* 0x000e28000c1e1900 */
[----:B------:R-:W2:Y:S01]  /*04e0*/  LDG.E R16, desc[UR4][R8.64+0x4] ;  /* 0x0000040408107981 */ /* 0x000ea2000c1e1900 */
[----:B------:R-:W-:Y:S02]  /*04f0*/  IADD3 R14, PT, PT, R14, 0x4, RZ ;  /* 0x000000040e0e7810 */ /* 0x000fe40007ffe0ff */
[----:B------:R-:W-:-:S02]  /*0500*/  IADD3 R19, PT, PT, R19, 0x4, RZ ;  /* 0x0000000413137810 */ /* 0x000fc40007ffe0ff */
[----:B------:R-:W-:Y:S01]  /*0510*/  ISETP.NE.AND P1, PT, R14, RZ, PT ;  /* 0x000000ff0e00720c */ /* 0x000fe20003f25270 */
[----:B0-----:R-:W-:-:S04]  /*0520*/  FMUL R21, R18, UR8 ;  /* 0x0000000812157c20 */ /* 0x001fc80008400000 */
[----:B--2---:R-:W-:-:S05]  /*0530*/  FFMA R21, R16, UR9, R21 ;  /* 0x0000000910157c23 */ /* 0x004fca0008000015 */
[----:B------:R1:W-:Y:S03]  /*0540*/  STG.E desc[UR4][R12.64+0x4], R21 ;  /* 0x000004150c007986 */ /* 0x0003e6000c101904 */
[----:B------:R-:W-:Y:S05]  /*0550*/  @P1 BRA `(.L_x_3) ;  /* 0xfffffffc00941947 */ /* 0x000fea000383ffff */
.L_x_2:
[----:B------:R-:W-:Y:S05]  /*0560*/  BSYNC.RECONVERGENT B0 ;  /* 0x0000000000007941 */ /* 0x000fea0003800200 */
.L_x_1:
[----:B------:R-:W-:Y:S05]  /*0570*/  @!P0 EXIT ;  /* 0x000000000000894d */ /* 0x000fea0003800000 */
[----:B------:R-:W0:Y:S01]  /*0580*/  LDC.64 R2, c[0x0][0x3a0] ;  /* 0x0000e800ff027b82 */ /* 0x000e220000000a00 */
[----:B------:R-:W-:Y:S01]  /*0590*/  IADD3 R17, PT, PT, R0, R17, RZ ;  /* 0x0000001100117210 */ /* 0x000fe20007ffe0ff */
[----:B------:R-:W2:Y:S01]  /*05a0*/  LDCU UR6, c[0x0][0x390] ;  /* 0x00007200ff0677ac */ /* 0x000ea20008000800 */
[----:B------:R-:W-:Y:S01]  /*05b0*/  IADD3 R15, PT, PT, -R15, RZ, RZ ;  /* 0x000000ff0f0f7210 */ /* 0x000fe20007ffe1ff */
[----:B------:R-:W3:Y:S04]  /*05c0*/  LDCU UR7, c[0x0][0x384] ;  /* 0x00007080ff0777ac */ /* 0x000ee80008000800 */
[----:B------:R-:W4:Y:S08]  /*05d0*/  LDC.64 R4, c[0x0][0x398] ;  /* 0x0000e600ff047b82 */ /* 0x000f300000000a00 */
[----:B------:R-:W0:Y:S02]  /*05e0*/  LDC.64 R6, c[0x0][0x388] ;  /* 0x0000e200ff067b82 */ /* 0x000e240000000a00 */
.L_x_4:
[----:B----4-:R-:W-:-:S04]  /*05f0*/  IMAD.WIDE R10, R17, 0x4, R4 ;  /* 0x00000004110a7825 */ /* 0x010fc800078e0204 */
[C---:B01----:R-:W-:Y:S02]  /*0600*/  IMAD.WIDE R12, R17.reuse, 0x4, R6 ;  /* 0x00000004110c7825 */ /* 0x043fe400078e0206 */
[----:B------:R-:W2:Y:S04]  /*0610*/  LDG.E R10, desc[UR4][R10.64] ;  /* 0x000000040a0a7981 */ /* 0x000ea8000c1e1900 */
[----:B------:R-:W3:Y:S01]  /*0620*/  LDG.E R12, desc[UR4][R12.64] ;  /* 0x000000040c0c7981 */ /* 0x000ee2000c1e1900 */
[----:B------:R-:W-:Y:S01]  /*0630*/  IMAD.WIDE R8, R17, 0x4, R2 ;  /* 0x0000000411087825 */ /* 0x000fe200078e0202 */
[----:B------:R-:W-:Y:S02]  /*0640*/  IADD3 R15, PT, PT, R15, 0x1, RZ ;  /* 0x000000010f0f7810 */ /* 0x000fe40007ffe0ff */
[----:B------:R-:W-:-:S02]  /*0650*/  IADD3 R17, PT, PT, R17, 0x1, RZ ;  /* 0x0000000111117810 */ /* 0x000fc40007ffe0ff */
[----:B------:R-:W-:Y:S01]  /*0660*/  ISETP.NE.AND P0, PT, R15, RZ, PT ;  /* 0x000000ff0f00720c */ /* 0x000fe20003f05270 */
[----:B--2---:R-:W-:-:S04]  /*0670*/  FMUL R19, R10, UR6 ;  /* 0x000000060a137c20 */ /* 0x004fc80008400000 */
[----:B---3--:R-:W-:-:S05]  /*0680*/  FFMA R19, R12, UR7, R19 ;  /* 0x000000070c137c23 */ /* 0x008fca0008000013 */
[----:B------:R0:W-:Y:S03]  /*0690*/  STG.E desc[UR4][R8.64], R19 ;  /* 0x0000001308007986 */ /* 0x0001e6000c101904 */
[----:B------:R-:W-:Y:S05]  /*06a0*/  @P0 BRA `(.L_x_4) ;  /* 0xfffffffc00d00947 */ /* 0x000fea000383ffff */
[----:B------:R-:W-:Y:S05]  /*06b0*/  EXIT ;  /* 0x000000000000794d */ /* 0x000fea0003800000 */
.L_x_5:
[----:B------:R-:W-:-:S00]  /*06c0*/  BRA `(.L_x_5) ;  /* 0xfffffffc00fc7947 */ /* 0x000fc0000383ffff */
[----:B------:R-:W-:-:S00]  /*06d0*/  NOP ;  /* 0x0000000000007918 */ /* 0x000fc00000000000 */
        /* <DEDUP_REMOVED lines=10> */
.L_x_24:


//--------------------- .text._Z11ScaleKernelifPKfPf --------------------------
	.section	.text._Z11ScaleKernelifPKfPf,"ax",@progbits
	.align	128
        .global         _Z11ScaleKernelifPKfPf
        .type           _Z11ScaleKernelifPKfPf,@function
        .size           _Z11ScaleKernelifPKfPf,(.L_x_25 - _Z11ScaleKernelifPKfPf)
        .other          _Z11ScaleKernelifPKfPf,@"STO_CUDA_ENTRY STV_DEFAULT"
_Z11ScaleKernelifPKfPf:
.text._Z11ScaleKernelifPKfPf:
[----:B------:R-:W-:Y:S01]  /*0000*/  LDC R1, c[0x0][0x37c] ;  /* 0x0000df00ff017b82 */ /* 0x000fe20000000800 */
[----:B------:R-:W0:Y:S07]  /*0010*/  S2R R2, SR_TID.X ;  /* 0x0000000000027919 */ /* 0x000e2e0000002100 */
[----:B------:R-:W1:Y:S01]  /*0020*/  LDC R12, c[0x0][0x380] ;  /* 0x0000e000ff0c7b82 */ /* 0x000e620000000800 */
[----:B------:R-:W2:Y:S07]  /*0030*/  LDCU UR7, c[0x0][0x384] ;  /* 0x00007080ff0777ac */ /* 0x000eae0008000800 */
[----:B------:R-:W0:Y:S08]  /*0040*/  S2UR UR4, SR_CTAID.X ;  /* 0x00000000000479c3 */ /* 0x000e300000002500 */
[----:B------:R-:W0:Y:S01]  /*0050*/  LDC R11, c[0x0][0x360] ;  /* 0x0000d800ff0b7b82 */ /* 0x000e220000000800 */
[----:B-1----:R-:W-:-:S04]  /*0060*/  SHF.R.S32.HI R0, RZ, 0x1f, R12 ;  /* 0x0000001fff007819 */ /* 0x002fc8000001140c */
[----:B------:R-:W-:-:S04]  /*0070*/  LEA.HI R0, R0, R12, RZ, 0x2 ;  /* 0x0000000c00007211 */ /* 0x000fc800078f10ff */
[----:B------:R-:W-:Y:S01]  /*0080*/  SHF.R.S32.HI R0, RZ, 0x2, R0 ;  /* 0x00000002ff007819 */ /* 0x000fe20000011400 */
[----:B0-----:R-:W-:Y:S01]  /*0090*/  IMAD R11, R11, UR4, R2 ;  /* 0x000000040b0b7c24 */ /* 0x001fe2000f8e0202 */
[----:B------:R-:W0:Y:S04]  /*00a0*/  LDCU.64 UR4, c[0x0][0x358] ;  /* 0x00006b00ff0477ac */ /* 0x000e280008000a00 */
[----:B------:R-:W-:-:S13]  /*00b0*/  ISETP.GE.AND P0, PT, R11, R0, PT ;  /* 0x000000000b00720c */ /* 0x000fda0003f06270 */
[----:B--2---:R-:W-:Y:S05]  /*00c0*/  @P0 BRA `(.L_x_6) ;  /* 0x0000000000300947 */ /* 0x004fea0003800000 */
[----:B------:R-:W1:Y:S01]  /*00d0*/  LDC.64 R2, c[0x0][0x388] ;  /* 0x0000e200ff027b82 */ /* 0x000e620000000a00 */
[----:B------:R-:W2:Y:S07]  /*00e0*/  LDCU UR6, c[0x0][0x384] ;  /* 0x00007080ff0677ac */ /* 0x000eae0008000800 */
[----:B------:R-:W3:Y:S01]  /*00f0*/  LDC.64 R4, c[0x0][0x390] ;  /* 0x0000e400ff047b82 */ /* 0x000ee20000000a00 */
[----:B-1----:R-:W-:-:S05]  /*0100*/  IMAD.WIDE R2, R11, 0x10, R2 ;  /* 0x000000100b027825 */ /* 0x002fca00078e0202 */
[----:B0-----:R-:W2:Y:S01]  /*0110*/  LDG.E.128 R12, desc[UR4][R2.64] ;  /* 0x00000004020c7981 */ /* 0x001ea2000c1e1d00 */
[----:B---3--:R-:W-:-:S04]  /*0120*/  IMAD.WIDE R4, R11, 0x10, R4 ;  /* 0x000000100b047825 */ /* 0x008fc800078e0204 */
[----:B--2---:R-:W-:Y:S01]  /*0130*/  FMUL R12, R12, UR6 ;  /* 0x000000060c0c7c20 */ /* 0x004fe20008400000 */
[----:B------:R-:W-:Y:S01]  /*0140*/  FMUL R13, R13, UR6 ;  /* 0x000000060d0d7c20 */ /* 0x000fe20008400000 */
[----:B------:R-:W-:Y:S01]  /*0150*/  FMUL R14, R14, UR6 ;  /* 0x000000060e0e7c20 */ /* 0x000fe20008400000 */
[----:B------:R-:W-:-:S05]  /*0160*/  FMUL R15, R15, UR6 ;  /* 0x000000060f0f7c20 */ /* 0x000fca0008400000 */
[----:B------:R-:W-:Y:S01]  /*0170*/  STG.E.128 desc[UR4][R4.64], R12 ;  /* 0x0000000c04007986 */ /* 0x000fe2000c101d04 */
[----:B------:R-:W-:Y:S05]  /*0180*/  EXIT ;  /* 0x000000000000794d */ /* 0x000fea0003800000 */
.L_x_6:
[----:B------:R-:W-:-:S04]  /*0190*/  SHF.L.U32 R11, R11, 0x2, RZ ;  /* 0x000000020b0b7819 */ /* 0x000fc800000006ff */
[----:B------:R-:W-:-:S13]  /*01a0*/  ISETP.GE.AND P0, PT, R11, R12, PT ;  /* 0x0000000c0b00720c */ /* 0x000fda0003f06270 */
[----:B0-----:R-:W-:Y:S05]  /*01b0*/  @P0 EXIT ;  /* 0x000000000000094d */ /* 0x001fea0003800000 */
[----:B------:R-:W-:-:S05]  /*01c0*/  IMAD.IADD R3, R12, 0x1, -R11 ;  /* 0x000000010c037824 */ /* 0x000fca00078e0a0b */
[----:B------:R-:W-:-:S13]  /*01d0*/  ISETP.GE.AND P0, PT, R3, 0x1, PT ;  /* 0x000000010300780c */ /* 0x000fda0003f06270 */
[----:B------:R-:W-:Y:S05]  /*01e0*/  @!P0 EXIT ;  /* 0x000000000000894d */ /* 0x000fea0003800000 */
[----:B------:R-:W-:Y:S01]  /*01f0*/  IADD3 R2, PT, PT, R11, -R12, RZ ;  /* 0x8000000c0b027210 */ /* 0x000fe20007ffe0ff */
[----:B------:R-:W-:Y:S01]  /*0200*/  BSSY.RECONVERGENT B0, `(.L_x_7) ;  /* 0x0000021000007945 */ /* 0x000fe20003800200 */
[----:B------:R-:W-:Y:S01]  /*0210*/  LOP3.LUT R0, R12, 0x3, RZ, 0xc0, !PT ;  /* 0x000000030c007812 */ /* 0x000fe200078ec0ff */
[----:B------:R-:W-:Y:S01]  /*0220*/  IMAD.MOV.U32 R10, RZ, RZ, RZ ;  /* 0x000000ffff0a7224 */ /* 0x000fe200078e00ff */
[----:B------:R-:W-:Y:S02]  /*0230*/  ISETP.GT.U32.AND P1, PT, R2, -0x4, PT ;  /* 0xfffffffc0200780c */ /* 0x000fe40003f24070 */
[----:B------:R-:W-:-:S11]  /*0240*/  ISETP.NE.AND P0, PT, R0, RZ, PT ;  /* 0x000000ff0000720c */ /* 0x000fd60003f05270 */
[----:B------:R-:W-:Y:S05]  /*0250*/  @P1 BRA `(.L_x_8) ;  /* 0x00000000006c1947 */ /* 0x000fea0003800000 */
[----:B------:R-:W0:Y:S01]  /*0260*/  LDC.64 R4, c[0x0][0x388] ;  /* 0x0000e200ff047b82 */ /* 0x000e220000000a00 */
[----:B------:R-:W-:Y:S01]  /*0270*/  IADD3 R10, PT, PT, R3, -R0, RZ ;  /* 0x80000000030a7210 */ /* 0x000fe20007ffe0ff */
[----:B------:R-:W-:Y:S01]  /*0280*/  IMAD.MOV.U32 R13, RZ, RZ, R11 ;  /* 0x000000ffff0d7224 */ /* 0x000fe200078e000b */
[----:B------:R-:W-:-:S05]  /*0290*/  IADD3 R12, PT, PT, R11, -R12, R0 ;  /* 0x8000000c0b0c7210 */ /* 0x000fca0007ffe000 */
[----:B------:R-:W1:Y:S01]  /*02a0*/  LDC.64 R6, c[0x0][0x390] ;  /* 0x0000e400ff067b82 */ /* 0x000e620000000a00 */
[----:B0-----:R-:W-:-:S05]  /*02b0*/  IADD3 R2, P1, PT, R4, 0x8, RZ ;  /* 0x0000000804027810 */ /* 0x001fca0007f3e0ff */
[----:B------:R-:W-:Y:S01]  /*02c0*/  IMAD.X R3, RZ, RZ, R5, P1 ;  /* 0x000000ffff037224 */ /* 0x000fe200008e0605 */
[----:B-1----:R-:W-:-:S04]  /*02d0*/  IADD3 R4, P2, PT, R6, 0x8, RZ ;  /* 0x0000000806047810 */ /* 0x002fc80007f5e0ff */
[----:B------:R-:W-:-:S09]  /*02e0*/  IADD3.X R5, PT, PT, RZ, R7, RZ, P2, !PT ;  /* 0x00000007ff057210 */ /* 0x000fd200017fe4ff */
.L_x_9:
[----:B------:R-:W-:-:S05]  /*02f0*/  IMAD.WIDE R8, R13, 0x4, R2 ;  /* 0x000000040d087825 */ /* 0x000fca00078e0202 */
[----:B------:R-:W2:Y:S01]  /*0300*/  LDG.E R14, desc[UR4][R8.64+-0x8] ;  /* 0xfffff804080e7981 */ /* 0x000ea2000c1e1900 */
[----:B0-----:R-:W-:-:S04]  /*0310*/  IMAD.WIDE R6, R13, 0x4, R4 ;  /* 0x000000040d067825 */ /* 0x001fc800078e0204 */
[----:B--2---:R-:W-:-:S05]  /*0320*/  FMUL R15, R14, UR7 ;  /* 0x000000070e0f7c20 */ /* 0x004fca0008400000 */
[----:B------:R0:W-:Y:S04]  /*0330*/  STG.E desc[UR4][R6.64+-0x8], R15 ;  /* 0xfffff80f06007986 */ /* 0x0001e8000c101904 */
[----:B------:R-:W2:Y:S02]  /*0340*/  LDG.E R14, desc[UR4][R8.64+-0x4] ;  /* 0xfffffc04080e7981 */ /* 0x000ea4000c1e1900 */
[----:B--2---:R-:W-:-:S05]  /*0350*/  FMUL R17, R14, UR7 ;  /* 0x000000070e117c20 */ /* 0x004fca0008400000 */
[----:B------:R0:W-:Y:S04]  /*0360*/  STG.E desc[UR4][R6.64+-0x4], R17 ;  /* 0xfffffc1106007986 */ /* 0x0001e8000c101904 */
[----:B------:R-:W2:Y:S02]  /*0370*/  LDG.E R14, desc[UR4][R8.64] ;  /* 0x00000004080e7981 */ /* 0x000ea4000c1e1900 */
[----:B--2---:R-:W-:-:S05]  /*0380*/  FMUL R19, R14, UR7 ;  /* 0x000000070e137c20 */ /* 0x004fca0008400000 */
[----:B------:R0:W-:Y:S04]  /*0390*/  STG.E desc[UR4][R6.64], R19 ;  /* 0x0000001306007986 */ /* 0x0001e8000c101904 */
[----:B------:R-:W2:Y:S01]  /*03a0*/  LDG.E R14, desc[UR4][R8.64+0x4] ;  /* 0x00000404080e7981 */ /* 0x000ea2000c1e1900 */
[----:B------:R-:W-:Y:S01]  /*03b0*/  IADD3 R12, PT, PT, R12, 0x4, RZ ;  /* 0x000000040c0c7810 */ /* 0x000fe20007ffe0ff */
[----:B------:R-:W-:-:S03]  /*03c0*/  VIADD R13, R13, 0x4 ;  /* 0x000000040d0d7836 */ /* 0x000fc60000000000 */
[----:B------:R-:W-:Y:S01]  /*03d0*/  ISETP.NE.AND P1, PT, R12, RZ, PT ;  /* 0x000000ff0c00720c */ /* 0x000fe20003f25270 */
[----:B--2---:R-:W-:-:S05]  /*03e0*/  FMUL R21, R14, UR7 ;  /* 0x000000070e157c20 */ /* 0x004fca0008400000 */
[----:B------:R0:W-:Y:S07]  /*03f0*/  STG.E desc[UR4][R6.64+0x4], R21 ;  /* 0x0000041506007986 */ /* 0x0001ee000c101904 */
[----:B------:R-:W-:Y:S05]  /*0400*/  @P1 BRA `(.L_x_9) ;  /* 0xfffffffc00b81947 */ /* 0x000fea000383ffff */
.L_x_8:
[----:B------:R-:W-:Y:S05]  /*0410*/  BSYNC.RECONVERGENT B0 ;  /* 0x0000000000007941 */ /* 0x000fea0003800200 */
.L_x_7:
[----:B------:R-:W-:Y:S05]  /*0420*/  @!P0 EXIT ;  /* 0x000000000000894d */ /* 0x000fea0003800000 */
[----:B0-----:R-:W0:Y:S01]  /*0430*/  LDC.64 R6, c[0x0][0x390] ;  /* 0x0000e400ff067b82 */ /* 0x001e220000000a00 */
[----:B------:R-:W-:Y:S01]  /*0440*/  IADD3 R11, PT, PT, R11, R10, RZ ;  /* 0x0000000a0b0b7210 */ /* 0x000fe20007ffe0ff */
[----:B------:R-:W-:Y:S01]  /*0450*/  IMAD.MOV R0, RZ, RZ, -R0 ;  /* 0x000000ffff007224 */ /* 0x000fe200078e0a00 */
[----:B------:R-:W1:Y:S05]  /*0460*/  LDCU UR6, c[0x0][0x384] ;  /* 0x00007080ff0677ac */ /* 0x000e6a0008000800 */
[----:B------:R-:W2:Y:S02]  /*0470*/  LDC.64 R8, c[0x0][0x388] ;  /* 0x0000e200ff087b82 */ /* 0x000ea40000000a00 */
.L_x_10:
[----:B--2---:R-:W-:-:S06]  /*0480*/  IMAD.WIDE R4, R11, 0x4, R8 ;  /* 0x000000040b047825 */ /* 0x004fcc00078e0208 */
[----:B------:R-:W1:Y:S01]  /*0490*/  LDG.E R4, desc[UR4][R4.64] ;  /* 0x0000000404047981 */ /* 0x000e62000c1e1900 */
[C---:B0--3--:R-:W-:Y:S01]  /*04a0*/  IMAD.WIDE R2, R11.reuse, 0x4, R6 ;  /* 0x000000040b027825 */ /* 0x049fe200078e0206 */
[----:B------:R-:W-:Y:S02]  /*04b0*/  IADD3 R0, PT, PT, R0, 0x1, RZ ;  /* 0x0000000100007810 */ /* 0x000fe40007ffe0ff */
[----:B------:R-:W-:Y:S02]  /*04c0*/  IADD3 R11, PT, PT, R11, 0x1, RZ ;  /* 0x000000010b0b7810 */ /* 0x000fe40007ffe0ff */
[----:B------:R-:W-:Y:S01]  /*04d0*/  ISETP.NE.AND P0, PT, R0, RZ, PT ;  /* 0x000000ff0000720c */ /* 0x000fe20003f05270 */
[----:B-1----:R-:W-:-:S05]  /*04e0*/  FMUL R13, R4, UR6 ;  /* 0x00000006040d7c20 */ /* 0x002fca0008400000 */
[----:B------:R3:W-:Y:S07]  /*04f0*/  STG.E desc[UR4][R2.64], R13 ;  /* 0x0000000d02007986 */ /* 0x0007ee000c101904 */
[----:B------:R-:W-:Y:S05]  /*0500*/  @P0 BRA `(.L_x_10) ;  /* 0xfffffffc00dc0947 */ /* 0x000fea000383ffff */
[----:B------:R-:W-:Y:S05]  /*0510*/  EXIT ;  /* 0x000000000000794d */ /* 0x000fea0003800000 */
.L_x_11:
        /* <DEDUP_REMOVED lines=14> */
.L_x_25:


//--------------------- .text._Z20ScaleAddAssignKernelifPffPKf --------------------------
	.section	.text._Z20ScaleAddAssignKernelifPffPKf,"ax",@progbits
	.align	128
        .global         _Z20ScaleAddAssignKernelifPffPKf
        .type           _Z20ScaleAddAssignKernelifPffPKf,@function
        .size           _Z20ScaleAddAssignKernelifPffPKf,(.L_x_26 - _Z20ScaleAddAssignKernelifPffPKf)
        .other          _Z20ScaleAddAssignKernelifPffPKf,@"STO_CUDA_ENTRY STV_DEFAULT"
_Z20ScaleAddAssignKernelifPffPKf:
.text._Z20ScaleAddAssignKernelifPffPKf:
        /* <DEDUP_REMOVED lines=13> */
[----:B--23--:R-:W-:Y:S05]  /*00d0*/  @P0 BRA `(.L_x_12) ;  /* 0x0000000000480947 */ /* 0x00cfea0003800000 */
[----:B------:R-:W1:Y:S01]  /*00e0*/  LDC.64 R8, c[0x0][0x398] ;  /* 0x0000e600ff087b82 */ /* 0x000e620000000a00 */
[----:B------:R-:W2:Y:S01]  /*00f0*/  LDCU UR6, c[0x0][0x390] ;  /* 0x00007200ff0677ac */ /* 0x000ea20008000800 */
[----:B------:R-:W3:Y:S06]  /*0100*/  LDCU UR7, c[0x0][0x384] ;  /* 0x00007080ff0777ac */ /* 0x000eec0008000800 */
[----:B------:R-:W4:Y:S01]  /*0110*/  LDC.64 R2, c[0x0][0x388] ;  /* 0x0000e200ff027b82 */ /* 0x000f220000000a00 */
[----:B-1----:R-:W-:-:S06]  /*0120*/  IMAD.WIDE R8, R5, 0x10, R8 ;  /* 0x0000001005087825 */ /* 0x002fcc00078e0208 */
[----:B0-----:R-:W2:Y:S01]  /*0130*/  LDG.E.128 R8, desc[UR4][R8.64] ;  /* 0x0000000408087981 */ /* 0x001ea2000c1e1d00 */
[----:B----4-:R-:W-:-:S05]  /*0140*/  IMAD.WIDE R2, R5, 0x10, R2 ;  /* 0x0000001005027825 */ /* 0x010fca00078e0202 */
[----:B------:R-:W3:Y:S01]  /*0150*/  LDG.E.128 R4, desc[UR4][R2.64] ;  /* 0x0000000402047981 */ /* 0x000ee2000c1e1d00 */
        /* <DEDUP_REMOVED lines=10> */
.L_x_12:
        /* <DEDUP_REMOVED lines=17> */
[----:B------:R-:W1:Y:S01]  /*0310*/  LDC.64 R4, c[0x0][0x398] ;  /* 0x0000e600ff047b82 */ /* 0x000e620000000a00 */
[----:B0-----:R-:W-:-:S04]  /*0320*/  IADD3 R2, P1, PT, R2, 0x8, RZ ;  /* 0x0000000802027810 */ /* 0x001fc80007f3e0ff */
[----:B------:R-:W-:Y:S02]  /*0330*/  IADD3.X R3, PT, PT, RZ, R3, RZ, P1, !PT ;  /* 0x00000003ff037210 */ /* 0x000fe40000ffe4ff */
[----:B-1----:R-:W-:-:S04]  /*0340*/  IADD3 R4, P2, PT, R4, 0x8, RZ ;  /* 0x0000000804047810 */ /* 0x002fc80007f5e0ff */
[----:B------:R-:W-:-:S09]  /*0350*/  IADD3.X R5, PT, PT, RZ, R5, RZ, P2, !PT ;  /* 0x00000005ff057210 */ /* 0x000fd200017fe4ff */
.L_x_15:
[----:B------:R-:W-:-:S04]  /*0360*/  IMAD.WIDE R8, R15, 0x4, R4 ;  /* 0x000000040f087825 */ /* 0x000fc800078e0204 */
[----:B-1----:R-:W-:Y:S01]  /*0370*/  IMAD.WIDE R6, R15, 0x4, R2 ;  /* 0x000000040f067825 */ /* 0x002fe200078e0202 */
[----:B------:R-:W2:Y:S04]  /*0380*/  LDG.E R14, desc[UR4][R8.64+-0x8] ;  /* 0xfffff804080e7981 */ /* 0x000ea8000c1e1900 */
[----:B------:R-:W3:Y:S01]  /*0390*/  LDG.E R12, desc[UR4][R6.64+-0x8] ;  /* 0xfffff804060c7981 */ /* 0x000ee2000c1e1900 */
[----:B--2---:R-:W-:-:S04]  /*03a0*/  FMUL R17, R14, UR8 ;  /* 0x000000080e117c20 */ /* 0x004fc80008400000 */
[----:B---3--:R-:W-:Y:S02]  /*03b0*/  FFMA R17, R12, UR9, R17 ;  /* 0x000000090c117c23 */ /* 0x008fe40008000011 */
[----:B------:R-:W2:Y:S04]  /*03c0*/  LDG.E R12, desc[UR4][R6.64+-0x4] ;  /* 0xfffffc04060c7981 */ /* 0x000ea8000c1e1900 */
[----:B------:R0:W-:Y:S04]  /*03d0*/  STG.E desc[UR4][R6.64+-0x8], R17 ;  /* 0xfffff81106007986 */ /* 0x0001e8000c101904 */
[----:B------:R-:W3:Y:S02]  /*03e0*/  LDG.E R14, desc[UR4][R8.64+-0x4] ;  /* 0xfffffc04080e7981 */ /* 0x000ee4000c1e1900 */
[----:B---3--:R-:W-:-:S04]  /*03f0*/  FMUL R19, R14, UR8 ;  /* 0x000000080e137c20 */ /* 0x008fc80008400000 */
[----:B--2---:R-:W-:Y:S02]  /*0400*/  FFMA R19, R12, UR9, R19 ;  /* 0x000000090c137c23 */ /* 0x004fe40008000013 */
[----:B------:R-:W2:Y:S04]  /*0410*/  LDG.E R12, desc[UR4][R6.64] ;  /* 0x00000004060c7981 */ /* 0x000ea8000c1e1900 */
[----:B------:R1:W-:Y:S04]  /*0420*/  STG.E desc[UR4][R6.64+-0x4], R19 ;  /* 0xfffffc1306007986 */ /* 0x0003e8000c101904 */
[----:B------:R-:W3:Y:S02]  /*0430*/  LDG.E R14, desc[UR4][R8.64] ;  /* 0x00000004080e7981 */ /* 0x000ee4000c1e1900 */
[----:B---3--:R-:W-:-:S04]  /*0440*/  FMUL R21, R14, UR8 ;  /* 0x000000080e157c20 */ /* 0x008fc80008400000 */
[----:B--2---:R-:W-:Y:S02]  /*0450*/  FFMA R21, R12, UR9, R21 ;  /* 0x000000090c157c23 */ /* 0x004fe40008000015 */
[----:B------:R-:W2:Y:S04]  /*0460*/  LDG.E R12, desc[UR4][R6.64+0x4] ;  /* 0x00000404060c7981 */ /* 0x000ea8000c1e1900 */
[----:B------:R1:W-:Y:S04]  /*0470*/  STG.E desc[UR4][R6.64], R21 ;  /* 0x0000001506007986 */ /* 0x0003e8000c101904 */
[----:B------:R-:W0:Y:S01]  /*0480*/  LDG.E R14, desc[UR4][R8.64+0x4] ;  /* 0x00000404080e7981 */ /* 0x000e22000c1e1900 */
[----:B------:R-:W-:-:S04]  /*0490*/  IADD3 R10, PT, PT, R10, 0x4, RZ ;  /* 0x000000040a0a7810 */ /* 0x000fc80007ffe0ff */
[----:B------:R-:W-:Y:S02]  /*04a0*/  ISETP.NE.AND P1, PT, R10, RZ, PT ;  /* 0x000000ff0a00720c */ /* 0x000fe40003f25270 */
[----:B------:R-:W-:Y:S01]  /*04b0*/  IADD3 R15, PT, PT, R15, 0x4, RZ ;  /* 0x000000040f0f7810 */ /* 0x000fe20007ffe0ff */
[----:B0-----:R-:W-:-:S04]  /*04c0*/  FMUL R17, R14, UR8 ;  /* 0x000000080e117c20 */ /* 0x001fc80008400000 */
[----:B--2---:R-:W-:-:S05]  /*04d0*/  FFMA R17, R12, UR9, R17 ;  /* 0x000000090c117c23 */ /* 0x004fca0008000011 */
[----:B------:R1:W-:Y:S01]  /*04e0*/  STG.E desc[UR4][R6.64+0x4], R17 ;  /* 0x0000041106007986 */ /* 0x0003e2000c101904 */
[----:B------:R-:W-:Y:S05]  /*04f0*/  @P1 BRA `(.L_x_15) ;  /* 0xfffffffc00981947 */ /* 0x000fea000383ffff */
.L_x_14:
[----:B------:R-:W-:Y:S05]  /*0500*/  BSYNC.RECONVERGENT B0 ;  /* 0x0000000000007941 */ /* 0x000fea0003800200 */
.L_x_13:
[----:B------:R-:W-:Y:S05]  /*0510*/  @!P0 EXIT ;  /* 0x000000000000894d */ /* 0x000fea0003800000 */
[----:B-1----:R-:W0:Y:S01]  /*0520*/  LDC.64 R6, c[0x0][0x398] ;  /* 0x0000e600ff067b82 */ /* 0x002e220000000a00 */
[----:B------:R-:W-:Y:S01]  /*0530*/  IADD3 R13, PT, PT, R0, R13, RZ ;  /* 0x0000000d000d7210 */ /* 0x000fe20007ffe0ff */
[----:B------:R-:W1:Y:S01]  /*0540*/  LDCU UR6, c[0x0][0x390] ;  /* 0x00007200ff0677ac */ /* 0x000e620008000800 */
[----:B------:R-:W-:Y:S01]  /*0550*/  IADD3 R11, PT, PT, -R11, RZ, RZ ;  /* 0x000000ff0b0b7210 */ /* 0x000fe20007ffe1ff */
[----:B------:R-:W2:Y:S04]  /*0560*/  LDCU UR7, c[0x0][0x384] ;  /* 0x00007080ff0777ac */ /* 0x000ea80008000800 */
[----:B------:R-:W3:Y:S02]  /*0570*/  LDC.64 R8, c[0x0][0x388] ;  /* 0x0000e200ff087b82 */ /* 0x000ee40000000a00 */
.L_x_16:
[----:B0-----:R-:W-:-:S04]  /*0580*/  IMAD.WIDE R2, R13, 0x4, R6 ;  /* 0x000000040d027825 */ /* 0x001fc800078e0206 */
[----:B---34-:R-:W-:Y:S02]  /*0590*/  IMAD.WIDE R4, R13, 0x4, R8 ;  /* 0x000000040d047825 */ /* 0x018fe400078e0208 */
[----:B------:R-:W1:Y:S04]  /*05a0*/  LDG.E R2, desc[UR4][R2.64] ;  /* 0x0000000402027981 */ /* 0x000e68000c1e1900 */
[----:B------:R-:W2:Y:S01]  /*05b0*/  LDG.E R0, desc[UR4][R4.64] ;  /* 0x0000000404007981 */ /* 0x000ea2000c1e1900 */
[----:B------:R-:W-:Y:S02]  /*05c0*/  IADD3 R11, PT, PT, R11, 0x1, RZ ;  /* 0x000000010b0b7810 */ /* 0x000fe40007ffe0ff */
[----:B------:R-:W-:Y:S02]  /*05d0*/  IADD3 R13, PT, PT, R13, 0x1, RZ ;  /* 0x000000010d0d7810 */ /* 0x000fe40007ffe0ff */
[----:B------:R-:W-:Y:S01]  /*05e0*/  ISETP.NE.AND P0, PT, R11, RZ, PT ;  /* 0x000000ff0b00720c */ /* 0x000fe20003f05270 */
[----:B-1----:R-:W-:-:S04]  /*05f0*/  FMUL R15, R2, UR6 ;  /* 0x00000006020f7c20 */ /* 0x002fc80008400000 */
[----:B--2---:R-:W-:-:S05]  /*0600*/  FFMA R15, R0, UR7, R15 ;  /* 0x00000007000f7c23 */ /* 0x004fca000800000f */
[----:B------:R4:W-:Y:S03]  /*0610*/  STG.E desc[UR4][R4.64], R15 ;  /* 0x0000000f04007986 */ /* 0x0009e6000c101904 */
[----:B------:R-:W-:Y:S05]  /*0620*/  @P0 BRA `(.L_x_16) ;  /* 0xfffffffc00d40947 */ /* 0x000fea000383ffff */
[----:B------:R-:W-:Y:S05]  /*0630*/  EXIT ;  /* 0x000000000000794d */ /* 0x000fea0003800000 */
.L_x_17:
        /* <DEDUP_REMOVED lines=12> */
.L_x_26:


//--------------------- .text._Z17ScaleAssignKerneliPff --------------------------
	.section	.text._Z17ScaleAssignKerneliPff,"ax",@progbits
	.align	128
        .global         _Z17ScaleAssignKerneliPff
        .type           _Z17ScaleAssignKerneliPff,@function
        .size           _Z17ScaleAssignKerneliPff,(.L_x_27 - _Z17ScaleAssignKerneliPff)
        .other          _Z17ScaleAssignKerneliPff,@"STO_CUDA_ENTRY STV_DEFAULT"
_Z17ScaleAssignKerneliPff:
.text._Z17ScaleAssignKerneliPff:
        /* <DEDUP_REMOVED lines=14> */
[----:B------:R-:W2:Y:S01]  /*00e0*/  LDCU UR6, c[0x0][0x390] ;  /* 0x00007200ff0677ac */ /* 0x000ea20008000800 */
[----:B-1----:R-:W-:-:S05]  /*00f0*/  IMAD.WIDE R2, R5, 0x10, R2 ;  /* 0x0000001005027825 */ /* 0x002fca00078e0202 */
[----:B0-----:R-:W2:Y:S02]  /*0100*/  LDG.E.128 R4, desc[UR4][R2.64] ;  /* 0x0000000402047981 */ /* 0x001ea4000c1e1d00 */
[----:B--2---:R-:W-:Y:S01]  /*0110*/  FMUL R4, R4, UR6 ;  /* 0x0000000604047c20 */ /* 0x004fe20008400000 */
[----:B------:R-:W-:Y:S01]  /*0120*/  FMUL R5, R5, UR6 ;  /* 0x0000000605057c20 */ /* 0x000fe20008400000 */
[----:B------:R-:W-:Y:S01]  /*0130*/  FMUL R6, R6, UR6 ;  /* 0x0000000606067c20 */ /* 0x000fe20008400000 */
[----:B------:R-:W-:-:S05]  /*0140*/  FMUL R7, R7, UR6 ;  /* 0x0000000607077c20 */ /* 0x000fca0008400000 */
[----:B------:R-:W-:Y:S01]  /*0150*/  STG.E.128 desc[UR4][R2.64], R4 ;  /* 0x0000000402007986 */ /* 0x000fe2000c101d04 */
[----:B------:R-:W-:Y:S05]  /*0160*/  EXIT ;  /* 0x000000000000794d */ /* 0x000fea0003800000 */
.L_x_18:
[----:B------:R-:W-:-:S04]  /*0170*/  SHF.L.U32 R0, R5, 0x2, RZ ;  /* 0x0000000205007819 */ /* 0x000fc800000006ff */
[----:B------:R-:W-:-:S13]  /*0180*/  ISETP.GE.AND P0, PT, R0, R9, PT ;  /* 0x000000090000720c */ /* 0x000fda0003f06270 */
[----:B0-----:R-:W-:Y:S05]  /*0190*/  @P0 EXIT ;  /* 0x000000000000094d */ /* 0x001fea0003800000 */
[----:B------:R-:W-:-:S04]  /*01a0*/  IADD3 R3, PT, PT, -R0, R9, RZ ;  /* 0x0000000900037210 */ /* 0x000fc80007ffe1ff */
[----:B------:R-:W-:-:S13]  /*01b0*/  ISETP.GE.AND P0, PT, R3, 0x1, PT ;  /* 0x000000010300780c */ /* 0x000fda0003f06270 */
[----:B------:R-:W-:Y:S05]  /*01c0*/  @!P0 EXIT ;  /* 0x000000000000894d */ /* 0x000fea0003800000 */
[----:B------:R-:W-:Y:S01]  /*01d0*/  IMAD.IADD R2, R0, 0x1, -R9 ;  /* 0x0000000100027824 */ /* 0x000fe200078e0a09 */
[----:B------:R-:W-:Y:S01]  /*01e0*/  LOP3.LUT R6, R9, 0x3, RZ, 0xc0, !PT ;  /* 0x0000000309067812 */ /* 0x000fe200078ec0ff */
[----:B------:R-:W-:Y:S01]  /*01f0*/  BSSY.RECONVERGENT B0, `(.L_x_19) ;  /* 0x000001c000007945 */ /* 0x000fe20003800200 */
[----:B------:R-:W-:Y:S02]  /*0200*/  HFMA2 R7, -RZ, RZ, 0, 0 ;  /* 0x00000000ff077431 */ /* 0x000fe400000001ff */
[----:B------:R-:W-:Y:S02]  /*0210*/  ISETP.GT.U32.AND P1, PT, R2, -0x4, PT ;  /* 0xfffffffc0200780c */ /* 0x000fe40003f24070 */
[----:B------:R-:W-:-:S11]  /*0220*/  ISETP.NE.AND P0, PT, R6, RZ, PT ;  /* 0x000000ff0600720c */ /* 0x000fd60003f05270 */
[----:B------:R-:W-:Y:S05]  /*0230*/  @P1 BRA `(.L_x_20) ;  /* 0x00000000005c1947 */ /* 0x000fea0003800000 */
[----:B------:R-:W0:Y:S01]  /*0240*/  LDC.64 R4, c[0x0][0x388] ;  /* 0x0000e200ff047b82 */ /* 0x000e220000000a00 */
[--C-:B------:R-:W-:Y:S01]  /*0250*/  IMAD.IADD R7, R3, 0x1, -R6.reuse ;  /* 0x0000000103077824 */ /* 0x100fe200078e0a06 */
[----:B------:R-:W-:Y:S01]  /*0260*/  IADD3 R8, PT, PT, R0, -R9, R6 ;  /* 0x8000000900087210 */ /* 0x000fe20007ffe006 */
[----:B------:R-:W-:Y:S01]  /*0270*/  IMAD.MOV.U32 R9, RZ, RZ, R0 ;  /* 0x000000ffff097224 */ /* 0x000fe200078e0000 */
[----:B0-----:R-:W-:-:S04]  /*0280*/  IADD3 R2, P1, PT, R4, 0x8, RZ ;  /* 0x0000000804027810 */ /* 0x001fc80007f3e0ff */
[----:B------:R-:W-:-:S09]  /*0290*/  IADD3.X R3, PT, PT, RZ, R5, RZ, P1, !PT ;  /* 0x00000005ff037210 */ /* 0x000fd20000ffe4ff */
.L_x_21:
[----:B0-----:R-:W-:-:S05]  /*02a0*/  IMAD.WIDE R4, R9, 0x4, R2 ;  /* 0x0000000409047825 */ /* 0x001fca00078e0202 */
[----:B------:R-:W2:Y:S04]  /*02b0*/  LDG.E R10, desc[UR4][R4.64+-0x8] ;  /* 0xfffff804040a7981 */ /* 0x000ea8000c1e1900 */
[----:B------:R-:W3:Y:S04]  /*02c0*/  LDG.E R12, desc[UR4][R4.64+-0x4] ;  /* 0xfffffc04040c7981 */ /* 0x000ee8000c1e1900 */
[----:B------:R-:W4:Y:S04]  /*02d0*/  LDG.E R14, desc[UR4][R4.64] ;  /* 0x00000004040e7981 */ /* 0x000f28000c1e1900 */
[----:B------:R-:W5:Y:S01]  /*02e0*/  LDG.E R16, desc[UR4][R4.64+0x4] ;  /* 0x0000040404107981 */ /* 0x000f62000c1e1900 */
[----:B------:R-:W-:Y:S01]  /*02f0*/  IADD3 R8, PT, PT, R8, 0x4, RZ ;  /* 0x0000000408087810 */ /* 0x000fe20007ffe0ff */
[----:B------:R-:W-:-:S03]  /*0300*/  VIADD R9, R9, 0x4 ;  /* 0x0000000409097836 */ /* 0x000fc60000000000 */
[----:B------:R-:W-:Y:S01]  /*0310*/  ISETP.NE.AND P1, PT, R8, RZ, PT ;  /* 0x000000ff0800720c */ /* 0x000fe20003f25270 */
[----:B--2---:R-:W-:Y:S01]  /*0320*/  FMUL R11, R10, UR7 ;  /* 0x000000070a0b7c20 */ /* 0x004fe20008400000 */
[----:B---3--:R-:W-:-:S04]  /*0330*/  FMUL R13, R12, UR7 ;  /* 0x000000070c0d7c20 */ /* 0x008fc80008400000 */
[----:B------:R0:W-:Y:S01]  /*0340*/  STG.E desc[UR4][R4.64+-0x8], R11 ;  /* 0xfffff80b04007986 */ /* 0x0001e2000c101904 */
[----:B----4-:R-:W-:-:S03]  /*0350*/  FMUL R15, R14, UR7 ;  /* 0x000000070e0f7c20 */ /* 0x010fc60008400000 */
[----:B------:R0:W-:Y:S01]  /*0360*/  STG.E desc[UR4][R4.64+-0x4], R13 ;  /* 0xfffffc0d04007986 */ /* 0x0001e2000c101904 */
[----:B-----5:R-:W-:-:S03]  /*0370*/  FMUL R17, R16, UR7 ;  /* 0x0000000710117c20 */ /* 0x020fc60008400000 */
[----:B------:R0:W-:Y:S04]  /*0380*/  STG.E desc[UR4][R4.64], R15 ;  /* 0x0000000f04007986 */ /* 0x0001e8000c101904 */
[----:B------:R0:W-:Y:S01]  /*0390*/  STG.E desc[UR4][R4.64+0x4], R17 ;  /* 0x0000041104007986 */ /* 0x0001e2000c101904 */
[----:B------:R-:W-:Y:S05]  /*03a0*/  @P1 BRA `(.L_x_21) ;  /* 0xfffffffc00bc1947 */ /* 0x000fea000383ffff */
.L_x_20:
[----:B------:R-:W-:Y:S05]  /*03b0*/  BSYNC.RECONVERGENT B0 ;  /* 0x0000000000007941 */ /* 0x000fea0003800200 */
.L_x_19:
[----:B------:R-:W-:Y:S05]  /*03c0*/  @!P0 EXIT ;  /* 0x000000000000894d */ /* 0x000fea0003800000 */
[----:B0-----:R-:W0:Y:S01]  /*03d0*/  LDC.64 R4, c[0x0][0x388] ;  /* 0x0000e200ff047b82 */ /* 0x001e220000000a00 */
[----:B------:R-:W-:Y:S01]  /*03e0*/  IADD3 R7, PT, PT, R0, R7, RZ ;  /* 0x0000000700077210 */ /* 0x000fe20007ffe0ff */
[----:B------:R-:W-:Y:S01]  /*03f0*/  IMAD.MOV R6, RZ, RZ, -R6 ;  /* 0x000000ffff067224 */ /* 0x000fe200078e0a06 */
[----:B------:R-:W1:Y:S01]  /*0400*/  LDCU UR6, c[0x0][0x390] ;  /* 0x00007200ff0677ac */ /* 0x000e620008000800 */
[----:B------:R-:W-:-:S05]  /*0410*/  NOP ;  /* 0x0000000000007918 */ /* 0x000fca0000000000 */
.L_x_22:
[----:B0-2---:R-:W-:-:S05]  /*0420*/  IMAD.WIDE R2, R7, 0x4, R4 ;  /* 0x0000000407027825 */ /* 0x005fca00078e0204 */
[----:B------:R-:W1:Y:S01]  /*0430*/  LDG.E R0, desc[UR4][R2.64] ;  /* 0x0000000402007981 */ /* 0x000e62000c1e1900 */
[----:B------:R-:W-:Y:S01]  /*0440*/  IADD3 R6, PT, PT, R6, 0x1, RZ ;  /* 0x0000000106067810 */ /* 0x000fe20007ffe0ff */
[----:B------:R-:W-:-:S03]  /*0450*/  VIADD R7, R7, 0x1 ;  /* 0x0000000107077836 */ /* 0x000fc60000000000 */
[----:B------:R-:W-:Y:S01]  /*0460*/  ISETP.NE.AND P0, PT, R6, RZ, PT ;  /* 0x000000ff0600720c */ /* 0x000fe20003f05270 */
[----:B-1----:R-:W-:-:S05]  /*0470*/  FMUL R9, R0, UR6 ;  /* 0x0000000600097c20 */ /* 0x002fca0008400000 */
[----:B------:R2:W-:Y:S07]  /*0480*/  STG.E desc[UR4][R2.64], R9 ;  /* 0x0000000902007986 */ /* 0x0005ee000c101904 */
[----:B------:R-:W-:Y:S05]  /*0490*/  @P0 BRA `(.L_x_22) ;  /* 0xfffffffc00e00947 */ /* 0x000fea000383ffff */
[----:B------:R-:W-:Y:S05]  /*04a0*/  EXIT ;  /* 0x000000000000794d */ /* 0x000fea0003800000 */
.L_x_23:
        /* <DEDUP_REMOVED lines=13> */
.L_x_27:


//--------------------- .nv.shared.reserved.0     --------------------------
	.section	.nv.shared.reserved.0,"aw",@nobits
	.weak		__nv_reservedSMEM_offset_0_alias
	.size		__nv_reservedSMEM_offset_0_alias, 0, 64
	.other		__nv_reservedSMEM_offset_0_alias,@"STO_CUDA_RESERVED_SHARED STV_DEFAULT"
__nv_reservedSMEM_offset_0_alias:
	.zero		0
	.zero		64


//--------------------- .nv.constant0._Z16LinearCombKernelifPKffS0_Pf --------------------------
	.section	.nv.constant0._Z16LinearCombKernelifPKffS0_Pf,"a",@progbits
	.sectionflags	@""
	.align	4
.nv.constant0._Z16LinearCombKernelifPKffS0_Pf:
	.zero		936


//--------------------- .nv.constant0._Z11ScaleKernelifPKfPf --------------------------
	.section	.nv.constant0._Z11ScaleKernelifPKfPf,"a",@progbits
	.sectionflags	@""
	.align	4
.nv.constant0._Z11ScaleKernelifPKfPf:
	.zero		920


//--------------------- .nv.constant0._Z20ScaleAddAssignKernelifPffPKf --------------------------
	.section	.nv.constant0._Z20ScaleAddAssignKernelifPffPKf,"a",@progbits
	.sectionflags	@""
	.align	4
.nv.constant0._Z20ScaleAddAssignKernelifPffPKf:
	.zero		928


//--------------------- .nv.constant0._Z17ScaleAssignKerneliPff --------------------------
	.section	.nv.constant0._Z17ScaleAssignKerneliPff,"a",@progbits
	.sectionflags	@""
	.align	4
.nv.constant0._Z17ScaleAssignKerneliPff:
	.zero		916


//--------------------- SYMBOLS --------------------------

	.type		.nv.reservedSmem.offset0,@object
	.size		.nv.reservedSmem.offset0,0x4
